	.target	sm_100a

	.elftype	@"ET_EXEC"


//--------------------- .note.nv.tkinfo           --------------------------
	.section	.note.nv.tkinfo,"",@"SHT_NOTE"
	.sectionflags	@"SHF_NOTE_NV_TKINFO"
	.tkinfo
        /*0018*/ 	.word	0x00000002
        /*0030*/ 	.string	""
        /*0030*/ 	.string	"ptxas"
        /*0030*/ 	.string	"Cuda compilation tools, release 13.0, V13.0.88"
        /*0030*/ 	.string	"Build cuda_13.0.r13.0/compiler.36424714_0"
        /*0030*/ 	.string	"-arch sm_100a -m 64 "



//--------------------- .note.nv.cuinfo           --------------------------
	.section	.note.nv.cuinfo,"",@"SHT_NOTE"
	.sectionflags	@"SHF_NOTE_NV_CUINFO"
        /*0018*/ 	.short	0x0002
        /*001a*/ 	.short	0x0064
        /*001c*/ 	.short	0x0082
	.zero		2


//--------------------- .nv.info                  --------------------------
	.section	.nv.info,"",@"SHT_CUDA_INFO"
	.align	4


	//----- nvinfo : EIATTR_REGCOUNT
	.align		4
        /*0000*/ 	.byte	0x04, 0x2f
        /*0002*/ 	.short	(.L_19 - .L_18)
	.align		4
.L_18:
        /*0004*/ 	.word	index@(_ZN7cutlass13device_kernelINS_4gemm6kernel13GemmUniversalIN4cute5tupleIJiiiiEEENS1_10collective13CollectiveMmaINS1_35MainloopSm100TmaUmmaWarpSpecializedILi4ELi2ELi4ENS5_IJNS4_1CILi1EEESB_SB_EEEEENS5_IJNSA_ILi64EEENSA_ILi256EEESE_EEENS_10bfloat16_tENS5_IJlSB_lEEESH_NS5_IJSB_llEEENS4_8TiledMMAINS4_8MMA_AtomIJNS4_20SM100_MMA_F16BF16_SSISH_SH_fLi64ELi256ELNS4_4UMMA5MajorE0ELSO_1ELNSN_7ScaleInE0ELSP_0EEEEEENS4_6LayoutISC_NS5_IJNSA_ILi0EEEST_ST_EEEEENS5_IJNS4_10UnderscoreESW_SW_EEEEENS4_13SM90_TMA_LOADENS4_14ComposedLayoutINS4_7SwizzleILi3ELi4ELi3EEENS4_18smem_ptr_flag_bitsILi16EEENSS_INS5_IJNSA_ILi8EEESE_EEENS5_IJSE_SB_EEEEEEEvNS4_8identityESZ_NS10_IS12_S14_NSS_INS5_IJSE_S15_EEENS5_IJSB_SE_EEEEEEEvS1A_EENS_8epilogue10collective18CollectiveEpilogueINS1G_23Sm100TmaWarpSpecializedILi4ELi2ELi32ELb1ELb0EEEJSG_NS5_IJNSS_ISE_SB_EES1L_EEESH_SI_SH_SI_NS1G_6fusion15FusionCallbacksIS1K_NS1N_17LinearCombinationISH_fSH_fLNS_15FloatRoundStyleE2EEESG_S1M_JEEENS4_5SM1004TMEM4LOAD26SM100_TMEM_LOAD_16dp256b8xESZ_S19_NS4_17SM75_U32x4_LDSM_NENS4_14SM90_TMA_STOREES19_NS4_17SM90_U32x4_STSM_NENS4_39AutoVectorizingCopyWithAssumedAlignmentILi128EEEEEEvvEEEEvNT_6ParamsE)
        /*0008*/ 	.word	0x00000070


	//----- nvinfo : EIATTR_FRAME_SIZE
	.align		4
.L_19:
        /*000c*/ 	.byte	0x04, 0x11
        /*000e*/ 	.short	(.L_21 - .L_20)
	.align		4
.L_20:
        /*0010*/ 	.word	index@($__internal_2_$__cuda_sm10x_tcgen05_guardrail_trap_unallocated_columns_being_dealloced)
        /*0014*/ 	.word	0x00000000


	//----- nvinfo : EIATTR_FRAME_SIZE
	.align		4
.L_21:
        /*0018*/ 	.byte	0x04, 0x11
        /*001a*/ 	.short	(.L_23 - .L_22)
	.align		4
.L_22:
        /*001c*/ 	.word	index@($__internal_1_$__cuda_sm10x_tcgen05_guardrail_trap_phase_invalid_during_alloc)
        /*0020*/ 	.word	0x00000000


	//----- nvinfo : EIATTR_FRAME_SIZE
	.align		4
.L_23:
        /*0024*/ 	.byte	0x04, 0x11
        /*0026*/ 	.short	(.L_25 - .L_24)
	.align		4
.L_24:
        /*0028*/ 	.word	index@($__internal_0_$__cuda_sm10x_tcgen05_guardrail_trap_col_being_dealloced_not_returned_by_alloc)
        /*002c*/ 	.word	0x00000000


	//----- nvinfo : EIATTR_FRAME_SIZE
	.align		4
.L_25:
        /*0030*/ 	.byte	0x04, 0x11
        /*0032*/ 	.short	(.L_27 - .L_26)
	.align		4
.L_26:
        /*0034*/ 	.word	index@(_ZN7cutlass13device_kernelINS_4gemm6kernel13GemmUniversalIN4cute5tupleIJiiiiEEENS1_10collective13CollectiveMmaINS1_35MainloopSm100TmaUmmaWarpSpecializedILi4ELi2ELi4ENS5_IJNS4_1CILi1EEESB_SB_EEEEENS5_IJNSA_ILi64EEENSA_ILi256EEESE_EEENS_10bfloat16_tENS5_IJlSB_lEEESH_NS5_IJSB_llEEENS4_8TiledMMAINS4_8MMA_AtomIJNS4_20SM100_MMA_F16BF16_SSISH_SH_fLi64ELi256ELNS4_4UMMA5MajorE0ELSO_1ELNSN_7ScaleInE0ELSP_0EEEEEENS4_6LayoutISC_NS5_IJNSA_ILi0EEEST_ST_EEEEENS5_IJNS4_10UnderscoreESW_SW_EEEEENS4_13SM90_TMA_LOADENS4_14ComposedLayoutINS4_7SwizzleILi3ELi4ELi3EEENS4_18smem_ptr_flag_bitsILi16EEENSS_INS5_IJNSA_ILi8EEESE_EEENS5_IJSE_SB_EEEEEEEvNS4_8identityESZ_NS10_IS12_S14_NSS_INS5_IJSE_S15_EEENS5_IJSB_SE_EEEEEEEvS1A_EENS_8epilogue10collective18CollectiveEpilogueINS1G_23Sm100TmaWarpSpecializedILi4ELi2ELi32ELb1ELb0EEEJSG_NS5_IJNSS_ISE_SB_EES1L_EEESH_SI_SH_SI_NS1G_6fusion15FusionCallbacksIS1K_NS1N_17LinearCombinationISH_fSH_fLNS_15FloatRoundStyleE2EEESG_S1M_JEEENS4_5SM1004TMEM4LOAD26SM100_TMEM_LOAD_16dp256b8xESZ_S19_NS4_17SM75_U32x4_LDSM_NENS4_14SM90_TMA_STOREES19_NS4_17SM90_U32x4_STSM_NENS4_39AutoVectorizingCopyWithAssumedAlignmentILi128EEEEEEvvEEEEvNT_6ParamsE)
        /*0038*/ 	.word	0x00000000


	//----- nvinfo : EIATTR_MIN_STACK_SIZE
	.align		4
.L_27:
        /*003c*/ 	.byte	0x04, 0x12
        /*003e*/ 	.short	(.L_29 - .L_28)
	.align		4
.L_28:
        /*0040*/ 	.word	index@(_ZN7cutlass13device_kernelINS_4gemm6kernel13GemmUniversalIN4cute5tupleIJiiiiEEENS1_10collective13CollectiveMmaINS1_35MainloopSm100TmaUmmaWarpSpecializedILi4ELi2ELi4ENS5_IJNS4_1CILi1EEESB_SB_EEEEENS5_IJNSA_ILi64EEENSA_ILi256EEESE_EEENS_10bfloat16_tENS5_IJlSB_lEEESH_NS5_IJSB_llEEENS4_8TiledMMAINS4_8MMA_AtomIJNS4_20SM100_MMA_F16BF16_SSISH_SH_fLi64ELi256ELNS4_4UMMA5MajorE0ELSO_1ELNSN_7ScaleInE0ELSP_0EEEEEENS4_6LayoutISC_NS5_IJNSA_ILi0EEEST_ST_EEEEENS5_IJNS4_10UnderscoreESW_SW_EEEEENS4_13SM90_TMA_LOADENS4_14ComposedLayoutINS4_7SwizzleILi3ELi4ELi3EEENS4_18smem_ptr_flag_bitsILi16EEENSS_INS5_IJNSA_ILi8EEESE_EEENS5_IJSE_SB_EEEEEEEvNS4_8identityESZ_NS10_IS12_S14_NSS_INS5_IJSE_S15_EEENS5_IJSB_SE_EEEEEEEvS1A_EENS_8epilogue10collective18CollectiveEpilogueINS1G_23Sm100TmaWarpSpecializedILi4ELi2ELi32ELb1ELb0EEEJSG_NS5_IJNSS_ISE_SB_EES1L_EEESH_SI_SH_SI_NS1G_6fusion15FusionCallbacksIS1K_NS1N_17LinearCombinationISH_fSH_fLNS_15FloatRoundStyleE2EEESG_S1M_JEEENS4_5SM1004TMEM4LOAD26SM100_TMEM_LOAD_16dp256b8xESZ_S19_NS4_17SM75_U32x4_LDSM_NENS4_14SM90_TMA_STOREES19_NS4_17SM90_U32x4_STSM_NENS4_39AutoVectorizingCopyWithAssumedAlignmentILi128EEEEEEvvEEEEvNT_6ParamsE)
        /*0044*/ 	.word	0x00000000
.L_29:


//--------------------- .nv.compat                --------------------------
	.section	.nv.compat,"",@"SHT_CUDA_COMPAT_INFO"
	.align	4
        /*0000*/ 	.byte	0x02, 0x09, 0x01, 0x00, 0x02, 0x02, 0x02, 0x00, 0x02, 0x05, 0x05, 0x00, 0x03, 0x07, 0x01, 0x01
        /*0010*/ 	.byte	0x02, 0x03, 0x01, 0x00, 0x02, 0x06, 0x01, 0x00, 0x04, 0x0b, 0x08, 0x00, 0x09, 0x00, 0x00, 0x00
        /*0020*/ 	.byte	0x00, 0x00, 0x00, 0x00


//--------------------- .nv.info._ZN7cutlass13device_kernelINS_4gemm6kernel13GemmUniversalIN4cute5tupleIJiiiiEEENS1_10collective13CollectiveMmaINS1_35MainloopSm100TmaUmmaWarpSpecializedILi4ELi2ELi4ENS5_IJNS4_1CILi1EEESB_SB_EEEEENS5_IJNSA_ILi64EEENSA_ILi256EEESE_EEENS_10bfloat16_tENS5_IJlSB_lEEESH_NS5_IJSB_llEEENS4_8TiledMMAINS4_8MMA_AtomIJNS4_20SM100_MMA_F16BF16_SSISH_SH_fLi64ELi256ELNS4_4UMMA5MajorE0ELSO_1ELNSN_7ScaleInE0ELSP_0EEEEEENS4_6LayoutISC_NS5_IJNSA_ILi0EEEST_ST_EEEEENS5_IJNS4_10UnderscoreESW_SW_EEEEENS4_13SM90_TMA_LOADENS4_14ComposedLayoutINS4_7SwizzleILi3ELi4ELi3EEENS4_18smem_ptr_flag_bitsILi16EEENSS_INS5_IJNSA_ILi8EEESE_EEENS5_IJSE_SB_EEEEEEEvNS4_8identityESZ_NS10_IS12_S14_NSS_INS5_IJSE_S15_EEENS5_IJSB_SE_EEEEEEEvS1A_EENS_8epilogue10collective18CollectiveEpilogueINS1G_23Sm100TmaWarpSpecializedILi4ELi2ELi32ELb1ELb0EEEJSG_NS5_IJNSS_ISE_SB_EES1L_EEESH_SI_SH_SI_NS1G_6fusion15FusionCallbacksIS1K_NS1N_17LinearCombinationISH_fSH_fLNS_15FloatRoundStyleE2EEESG_S1M_JEEENS4_5SM1004TMEM4LOAD26SM100_TMEM_LOAD_16dp256b8xESZ_S19_NS4_17SM75_U32x4_LDSM_NENS4_14SM90_TMA_STOREES19_NS4_17SM90_U32x4_STSM_NENS4_39AutoVectorizingCopyWithAssumedAlignmentILi128EEEEEEvvEEEEvNT_6ParamsE --------------------------
	.section	.nv.info._ZN7cutlass13device_kernelINS_4gemm6kernel13GemmUniversalIN4cute5tupleIJiiiiEEENS1_10collective13CollectiveMmaINS1_35MainloopSm100TmaUmmaWarpSpecializedILi4ELi2ELi4ENS5_IJNS4_1CILi1EEESB_SB_EEEEENS5_IJNSA_ILi64EEENSA_ILi256EEESE_EEENS_10bfloat16_tENS5_IJlSB_lEEESH_NS5_IJSB_llEEENS4_8TiledMMAINS4_8MMA_AtomIJNS4_20SM100_MMA_F16BF16_SSISH_SH_fLi64ELi256ELNS4_4UMMA5MajorE0ELSO_1ELNSN_7ScaleInE0ELSP_0EEEEEENS4_6LayoutISC_NS5_IJNSA_ILi0EEEST_ST_EEEEENS5_IJNS4_10UnderscoreESW_SW_EEEEENS4_13SM90_TMA_LOADENS4_14ComposedLayoutINS4_7SwizzleILi3ELi4ELi3EEENS4_18smem_ptr_flag_bitsILi16EEENSS_INS5_IJNSA_ILi8EEESE_EEENS5_IJSE_SB_EEEEEEEvNS4_8identityESZ_NS10_IS12_S14_NSS_INS5_IJSE_S15_EEENS5_IJSB_SE_EEEEEEEvS1A_EENS_8epilogue10collective18CollectiveEpilogueINS1G_23Sm100TmaWarpSpecializedILi4ELi2ELi32ELb1ELb0EEEJSG_NS5_IJNSS_ISE_SB_EES1L_EEESH_SI_SH_SI_NS1G_6fusion15FusionCallbacksIS1K_NS1N_17LinearCombinationISH_fSH_fLNS_15FloatRoundStyleE2EEESG_S1M_JEEENS4_5SM1004TMEM4LOAD26SM100_TMEM_LOAD_16dp256b8xESZ_S19_NS4_17SM75_U32x4_LDSM_NENS4_14SM90_TMA_STOREES19_NS4_17SM90_U32x4_STSM_NENS4_39AutoVectorizingCopyWithAssumedAlignmentILi128EEEEEEvvEEEEvNT_6ParamsE,"",@"SHT_CUDA_INFO"
	.sectionflags	@""
	.align	4


	//----- nvinfo : EIATTR_CUDA_API_VERSION
	.align		4
        /*0000*/ 	.byte	0x04, 0x37
        /*0002*/ 	.short	(.L_31 - .L_30)
.L_30:
        /*0004*/ 	.word	0x00000082


	//----- nvinfo : EIATTR_KPARAM_INFO
	.align		4
.L_31:
        /*0008*/ 	.byte	0x04, 0x17
        /*000a*/ 	.short	(.L_33 - .L_32)
.L_32:
        /*000c*/ 	.word	0x00000000
        /*0010*/ 	.short	0x0000
        /*0012*/ 	.short	0x0000
        /*0014*/ 	.byte	0x00, 0xf0, 0x01, 0x20


	//----- nvinfo : EIATTR_AT_ENTRY_FRAGMENTS
	.align		4
.L_33:
        /*0018*/ 	.byte	0x04, 0x4f
        /*001a*/ 	.short	(.L_35 - .L_34)


	//   ....[0]....
.L_34:
        /*001c*/ 	.word	0x00000006


	//----- nvinfo : EIATTR_RESERVED_SMEM_USED
	.align		4
.L_35:
        /*0020*/ 	.byte	0x01, 0x41
	.zero		2


	//----- nvinfo : EIATTR_SPARSE_MMA_MASK
	.align		4
        /*0024*/ 	.byte	0x03, 0x50
        /*0026*/ 	.short	0x0000


	//----- nvinfo : EIATTR_TCGEN05_1CTA_USED
	.align		4
        /*0028*/ 	.byte	0x01, 0x51
	.zero		2


	//----- nvinfo : EIATTR_MAXREG_COUNT
	.align		4
        /*002c*/ 	.byte	0x03, 0x1b
        /*002e*/ 	.short	0x00ff


	//----- nvinfo : EIATTR_NUM_BARRIERS
	.align		4
        /*0030*/ 	.byte	0x02, 0x4c
        /*0032*/ 	.byte	0x07
	.zero		1


	//----- nvinfo : EIATTR_EXTERNS
	.align		4
        /*0034*/ 	.byte	0x04, 0x0f
        /*0036*/ 	.short	(.L_37 - .L_36)


	//   ....[0]....
	.align		4
.L_36:
        /*0038*/ 	.word	index@(__assertfail)


	//----- nvinfo : EIATTR_MERCURY_ISA_VERSION
	.align		4
.L_37:
        /*003c*/ 	.byte	0x03, 0x5f
        /*003e*/ 	.short	0x0101


	//----- nvinfo : EIATTR_INT_WARP_WIDE_INSTR_OFFSETS
	.align		4
        /*0040*/ 	.byte	0x04, 0x31
        /*0042*/ 	.short	(.L_39 - .L_38)


	//   ....[0]....
.L_38:
        /*0044*/ 	.word	0x00002000


	//   ....[1]....
        /*0048*/ 	.word	0x00003aa0


	//   ....[2]....
        /*004c*/ 	.word	0x00003ad0


	//   ....[3]....
        /*0050*/ 	.word	0x00003b20


	//   ....[4]....
        /*0054*/ 	.word	0x00004440


	//   ....[5]....
        /*0058*/ 	.word	0x000044a0


	//   ....[6]....
        /*005c*/ 	.word	0x00004590


	//   ....[7]....
        /*0060*/ 	.word	0x00004600


	//   ....[8]....
        /*0064*/ 	.word	0x00004710


	//   ....[9]....
        /*0068*/ 	.word	0x000047a0


	//   ....[10]....
        /*006c*/ 	.word	0x00004970


	//   ....[11]....
        /*0070*/ 	.word	0x00004ad0


	//----- nvinfo : EIATTR_COOP_GROUP_MASK_REGIDS
	.align		4
.L_39:
        /*0074*/ 	.byte	0x04, 0x29
        /*0076*/ 	.short	(.L_41 - .L_40)


	//   ....[0]....
.L_40:
        /*0078*/ 	.word	0xffffffff


	//   ....[1]....
        /*007c*/ 	.word	0xffffffff


	//   ....[2]....
        /*0080*/ 	.word	0xffffffff


	//   ....[3]....
        /*0084*/ 	.word	0xffffffff


	//   ....[4]....
        /*0088*/ 	.word	0xffffffff


	//   ....[5]....
        /*008c*/ 	.word	0xffffffff


	//   ....[6]....
        /*0090*/ 	.word	0xffffffff


	//   ....[7]....
        /*0094*/ 	.word	0xffffffff


	//   ....[8]....
        /*0098*/ 	.word	0xffffffff


	//   ....[9]....
        /*009c*/ 	.word	0xffffffff


	//   ....[10]....
        /*00a0*/ 	.word	0xffffffff


	//   ....[11]....
        /*00a4*/ 	.word	0xffffffff


	//   ....[12]....
        /*00a8*/ 	.word	0xffffffff


	//----- nvinfo : EIATTR_COOP_GROUP_INSTR_OFFSETS
	.align		4
.L_41:
        /*00ac*/ 	.byte	0x04, 0x28
        /*00ae*/ 	.short	(.L_43 - .L_42)


	//   ....[0]....
.L_42:
        /*00b0*/ 	.word	0x00000090


	//   ....[1]....
        /*00b4*/ 	.word	0x000004d0


	//   ....[2]....
        /*00b8*/ 	.word	0x00000640


	//   ....[3]....
        /*00bc*/ 	.word	0x000007e0


	//   ....[4]....
        /*00c0*/ 	.word	0x000008e0


	//   ....[5]....
        /*00c4*/ 	.word	0x00000a50


	//   ....[6]....
        /*00c8*/ 	.word	0x00000bf0


	//   ....[7]....
        /*00cc*/ 	.word	0x00001ee0


	//   ....[8]....
        /*00d0*/ 	.word	0x00002cc0


	//   ....[9]....
        /*00d4*/ 	.word	0x00002ed0


	//   ....[10]....
        /*00d8*/ 	.word	0x00002f00


	//   ....[11]....
        /*00dc*/ 	.word	0x00003990


	//   ....[12]....
        /*00e0*/ 	.word	0x00003bc0


	//----- nvinfo : EIATTR_VRC_CTA_INIT_COUNT
	.align		4
.L_43:
        /*00e4*/ 	.byte	0x02, 0x4a
        /*00e6*/ 	.byte	0x80
	.zero		1


	//----- nvinfo : EIATTR_SYSCALL_OFFSETS
	.align		4
        /*00e8*/ 	.byte	0x04, 0x46
        /*00ea*/ 	.short	(.L_45 - .L_44)


	//   ....[0]....
.L_44:
        /*00ec*/ 	.word	0x00005580


	//   ....[1]....
        /*00f0*/ 	.word	0x00005670


	//   ....[2]....
        /*00f4*/ 	.word	0x00005ea0


	//   ....[3]....
        /*00f8*/ 	.word	0x00006b60


	//   ....[4]....
        /*00fc*/ 	.word	0x000077c0


	//   ....[5]....
        /*0100*/ 	.word	0x00008420


	//----- nvinfo : EIATTR_MBARRIER_INSTR_OFFSETS
	.align		4
.L_45:
        /*0104*/ 	.byte	0x04, 0x39
        /*0106*/ 	.short	(.L_47 - .L_46)


	//   ....[0]....
.L_46:
        /*0108*/ 	.word	0x000005b0
        /*010c*/ 	.word	0x000000ff
        /*0110*/ 	.word	0x00000000
        /*0114*/ 	.short	0x0100
        /*0116*/ 	.byte	0x05
	.zero		1


	//   ....[1]....
        /*0118*/ 	.word	0x000005c0
        /*011c*/ 	.word	0x000000ff
        /*0120*/ 	.word	0x00000020
        /*0124*/ 	.short	0x0100
        /*0126*/ 	.byte	0x05
	.zero		1


	//   ....[2]....
        /*0128*/ 	.word	0x000005d0
        /*012c*/ 	.word	0x000000ff
        /*0130*/ 	.word	0x00000008
        /*0134*/ 	.short	0x0100
        /*0136*/ 	.byte	0x05
	.zero		1


	//   ....[3]....
        /*0138*/ 	.word	0x000005e0
        /*013c*/ 	.word	0x000000ff
        /*0140*/ 	.word	0x00000028
        /*0144*/ 	.short	0x0100
        /*0146*/ 	.byte	0x05
	.zero		1


	//   ....[4]....
        /*0148*/ 	.word	0x000005f0
        /*014c*/ 	.word	0x000000ff
        /*0150*/ 	.word	0x00000010
        /*0154*/ 	.short	0x0100
        /*0156*/ 	.byte	0x05
	.zero		1


	//   ....[5]....
        /*0158*/ 	.word	0x00000600
        /*015c*/ 	.word	0x000000ff
        /*0160*/ 	.word	0x00000030
        /*0164*/ 	.short	0x0100
        /*0166*/ 	.byte	0x05
	.zero		1


	//   ....[6]....
        /*0168*/ 	.word	0x00000610
        /*016c*/ 	.word	0x000000ff
        /*0170*/ 	.word	0x00000018
        /*0174*/ 	.short	0x0100
        /*0176*/ 	.byte	0x05
	.zero		1


	//   ....[7]....
        /*0178*/ 	.word	0x00000620
        /*017c*/ 	.word	0x000000ff
        /*0180*/ 	.word	0x00000038
        /*0184*/ 	.short	0x0100
        /*0186*/ 	.byte	0x05
	.zero		1


	//   ....[8]....
        /*0188*/ 	.word	0x00000750
        /*018c*/ 	.word	0x000000ff
        /*0190*/ 	.word	0x00000040
        /*0194*/ 	.short	0x0100
        /*0196*/ 	.byte	0x07
	.zero		1


	//   ....[9]....
        /*0198*/ 	.word	0x00000760
        /*019c*/ 	.word	0x000000ff
        /*01a0*/ 	.word	0x00000060
        /*01a4*/ 	.short	0x0100
        /*01a6*/ 	.byte	0x07
	.zero		1


	//   ....[10]....
        /*01a8*/ 	.word	0x00000770
        /*01ac*/ 	.word	0x000000ff
        /*01b0*/ 	.word	0x00000048
        /*01b4*/ 	.short	0x0100
        /*01b6*/ 	.byte	0x07
	.zero		1


	//   ....[11]....
        /*01b8*/ 	.word	0x00000780
        /*01bc*/ 	.word	0x000000ff
        /*01c0*/ 	.word	0x00000068
        /*01c4*/ 	.short	0x0100
        /*01c6*/ 	.byte	0x07
	.zero		1


	//   ....[12]....
        /*01c8*/ 	.word	0x00000790
        /*01cc*/ 	.word	0x000000ff
        /*01d0*/ 	.word	0x00000050
        /*01d4*/ 	.short	0x0100
        /*01d6*/ 	.byte	0x07
	.zero		1


	//   ....[13]....
        /*01d8*/ 	.word	0x000007a0
        /*01dc*/ 	.word	0x000000ff
        /*01e0*/ 	.word	0x00000070
        /*01e4*/ 	.short	0x0100
        /*01e6*/ 	.byte	0x07
	.zero		1


	//   ....[14]....
        /*01e8*/ 	.word	0x000007b0
        /*01ec*/ 	.word	0x000000ff
        /*01f0*/ 	.word	0x00000058
        /*01f4*/ 	.short	0x0100
        /*01f6*/ 	.byte	0x07
	.zero		1


	//   ....[15]....
        /*01f8*/ 	.word	0x000007c0
        /*01fc*/ 	.word	0x000000ff
        /*0200*/ 	.word	0x00000078
        /*0204*/ 	.short	0x0100
        /*0206*/ 	.byte	0x07
	.zero		1


	//   ....[16]....
        /*0208*/ 	.word	0x000008b0
        /*020c*/ 	.word	0x000000ff
        /*0210*/ 	.word	0x00000080
        /*0214*/ 	.short	0x0100
        /*0216*/ 	.byte	0x05
	.zero		1


	//   ....[17]....
        /*0218*/ 	.word	0x000008c0
        /*021c*/ 	.word	0x000000ff
        /*0220*/ 	.word	0x00000088
        /*0224*/ 	.short	0x0100
        /*0226*/ 	.byte	0x05
	.zero		1


	//   ....[18]....
        /*0228*/ 	.word	0x00000a00
        /*022c*/ 	.word	0x000000ff
        /*0230*/ 	.word	0x00000090
        /*0234*/ 	.short	0x0100
        /*0236*/ 	.byte	0x05
	.zero		1


	//   ....[19]....
        /*0238*/ 	.word	0x00000a10
        /*023c*/ 	.word	0x000000ff
        /*0240*/ 	.word	0x000000a0
        /*0244*/ 	.short	0x0100
        /*0246*/ 	.byte	0x05
	.zero		1


	//   ....[20]....
        /*0248*/ 	.word	0x00000a20
        /*024c*/ 	.word	0x000000ff
        /*0250*/ 	.word	0x00000098
        /*0254*/ 	.short	0x0100
        /*0256*/ 	.byte	0x05
	.zero		1


	//   ....[21]....
        /*0258*/ 	.word	0x00000a30
        /*025c*/ 	.word	0x000000ff
        /*0260*/ 	.word	0x000000a8
        /*0264*/ 	.short	0x0100
        /*0266*/ 	.byte	0x05
	.zero		1


	//   ....[22]....
        /*0268*/ 	.word	0x00000b60
        /*026c*/ 	.word	0x000000ff
        /*0270*/ 	.word	0x000000b0
        /*0274*/ 	.short	0x0100
        /*0276*/ 	.byte	0x07
	.zero		1


	//   ....[23]....
        /*0278*/ 	.word	0x00000b70
        /*027c*/ 	.word	0x000000ff
        /*0280*/ 	.word	0x000000d0
        /*0284*/ 	.short	0x0100
        /*0286*/ 	.byte	0x07
	.zero		1


	//   ....[24]....
        /*0288*/ 	.word	0x00000b80
        /*028c*/ 	.word	0x000000ff
        /*0290*/ 	.word	0x000000b8
        /*0294*/ 	.short	0x0100
        /*0296*/ 	.byte	0x07
	.zero		1


	//   ....[25]....
        /*0298*/ 	.word	0x00000b90
        /*029c*/ 	.word	0x000000ff
        /*02a0*/ 	.word	0x000000d8
        /*02a4*/ 	.short	0x0100
        /*02a6*/ 	.byte	0x07
	.zero		1


	//   ....[26]....
        /*02a8*/ 	.word	0x00000ba0
        /*02ac*/ 	.word	0x000000ff
        /*02b0*/ 	.word	0x000000c0
        /*02b4*/ 	.short	0x0100
        /*02b6*/ 	.byte	0x07
	.zero		1


	//   ....[27]....
        /*02b8*/ 	.word	0x00000bb0
        /*02bc*/ 	.word	0x000000ff
        /*02c0*/ 	.word	0x000000e0
        /*02c4*/ 	.short	0x0100
        /*02c6*/ 	.byte	0x07
	.zero		1


	//   ....[28]....
        /*02c8*/ 	.word	0x00000bc0
        /*02cc*/ 	.word	0x000000ff
        /*02d0*/ 	.word	0x000000c8
        /*02d4*/ 	.short	0x0100
        /*02d6*/ 	.byte	0x07
	.zero		1


	//   ....[29]....
        /*02d8*/ 	.word	0x00000bd0
        /*02dc*/ 	.word	0x000000ff
        /*02e0*/ 	.word	0x000000e8
        /*02e4*/ 	.short	0x0100
        /*02e6*/ 	.byte	0x07
	.zero		1


	//   ....[30]....
        /*02e8*/ 	.word	0x00000cc0
        /*02ec*/ 	.word	0x000000ff
        /*02f0*/ 	.word	0x000000f0
        /*02f4*/ 	.short	0x0100
        /*02f6*/ 	.byte	0x05
	.zero		1


	//   ....[31]....
        /*02f8*/ 	.word	0x00000cd0
        /*02fc*/ 	.word	0x000000ff
        /*0300*/ 	.word	0x00000100
        /*0304*/ 	.short	0x0100
        /*0306*/ 	.byte	0x05
	.zero		1


	//   ....[32]....
        /*0308*/ 	.word	0x00000ce0
        /*030c*/ 	.word	0x000000ff
        /*0310*/ 	.word	0x000000f8
        /*0314*/ 	.short	0x0100
        /*0316*/ 	.byte	0x05
	.zero		1


	//   ....[33]....
        /*0318*/ 	.word	0x00000cf0
        /*031c*/ 	.word	0x000000ff
        /*0320*/ 	.word	0x00000108
        /*0324*/ 	.short	0x0100
        /*0326*/ 	.byte	0x05
	.zero		1


	//   ....[34]....
        /*0328*/ 	.word	0x000015c0
        /*032c*/ 	.word	0x00000002
        /*0330*/ 	.word	0x00000100
        /*0334*/ 	.short	0x010a
        /*0336*/ 	.byte	0xff
	.zero		1


	//   ....[35]....
        /*0338*/ 	.word	0x000015f0
        /*033c*/ 	.word	0x00000002
        /*0340*/ 	.word	0x000000f0
        /*0344*/ 	.short	0x0101
        /*0346*/ 	.byte	0xff
	.zero		1


	//   ....[36]....
        /*0348*/ 	.word	0x000016c0
        /*034c*/ 	.word	0x000000ff
        /*0350*/ 	.word	0x00000020
        /*0354*/ 	.short	0x010a
        /*0356*/ 	.byte	0x08
	.zero		1


	//   ....[37]....
        /*0358*/ 	.word	0x00001790
        /*035c*/ 	.word	0x000000ff
        /*0360*/ 	.word	0x00000020
        /*0364*/ 	.short	0x010a
        /*0366*/ 	.byte	0x29
	.zero		1


	//   ....[38]....
        /*0368*/ 	.word	0x000018e0
        /*036c*/ 	.word	0x000000ff
        /*0370*/ 	.word	0x00000020
        /*0374*/ 	.short	0x010a
        /*0376*/ 	.byte	0x08
	.zero		1


	//   ....[39]....
        /*0378*/ 	.word	0x00001ae0
        /*037c*/ 	.word	0x000000ff
        /*0380*/ 	.word	0x00000088
        /*0384*/ 	.short	0x0101
        /*0386*/ 	.byte	0x04
	.zero		1


	//   ....[40]....
        /*0388*/ 	.word	0x00001b00
        /*038c*/ 	.word	0x000000ff
        /*0390*/ 	.word	0x00000020
        /*0394*/ 	.short	0x010a
        /*0396*/ 	.byte	0x08
	.zero		1


	//   ....[41]....
        /*0398*/ 	.word	0x00001bb0
        /*039c*/ 	.word	0x000000ff
        /*03a0*/ 	.word	0x00000020
        /*03a4*/ 	.short	0x010a
        /*03a6*/ 	.byte	0x29
	.zero		1


	//   ....[42]....
        /*03a8*/ 	.word	0x00001d00
        /*03ac*/ 	.word	0x000000ff
        /*03b0*/ 	.word	0x00000020
        /*03b4*/ 	.short	0x010a
        /*03b6*/ 	.byte	0x08
	.zero		1


	//   ....[43]....
        /*03b8*/ 	.word	0x00001f10
        /*03bc*/ 	.word	0x00000002
        /*03c0*/ 	.word	0x00000090
        /*03c4*/ 	.short	0x010a
        /*03c6*/ 	.byte	0xff
	.zero		1


	//   ....[44]....
        /*03c8*/ 	.word	0x00001fd0
        /*03cc*/ 	.word	0x00000002
        /*03d0*/ 	.word	0x00000000
        /*03d4*/ 	.short	0x0101
        /*03d6*/ 	.byte	0xff
	.zero		1


	//   ....[45]....
        /*03d8*/ 	.word	0x00002530
        /*03dc*/ 	.word	0x000000ff
        /*03e0*/ 	.word	0x00000000
        /*03e4*/ 	.short	0x010a
        /*03e6*/ 	.byte	0x05
	.zero		1


	//   ....[46]....
        /*03e8*/ 	.word	0x000025c0
        /*03ec*/ 	.word	0x000000ff
        /*03f0*/ 	.word	0x00000000
        /*03f4*/ 	.short	0x010a
        /*03f6*/ 	.byte	0x05
	.zero		1


	//   ....[47]....
        /*03f8*/ 	.word	0x00002650
        /*03fc*/ 	.word	0x000000ff
        /*0400*/ 	.word	0x00000000
        /*0404*/ 	.short	0x010a
        /*0406*/ 	.byte	0x05
	.zero		1


	//   ....[48]....
        /*0408*/ 	.word	0x000026f0
        /*040c*/ 	.word	0x00000000
        /*0410*/ 	.word	0x00000000
        /*0414*/ 	.short	0x010a
        /*0416*/ 	.byte	0xff
	.zero		1


	//   ....[49]....
        /*0418*/ 	.word	0x00002810
        /*041c*/ 	.word	0x00000000
        /*0420*/ 	.word	0x000000f0
        /*0424*/ 	.short	0x010a
        /*0426*/ 	.byte	0xff
	.zero		1


	//   ....[50]....
        /*0428*/ 	.word	0x00002880
        /*042c*/ 	.word	0x00000000
        /*0430*/ 	.word	0x00000000
        /*0434*/ 	.short	0x0101
        /*0436*/ 	.byte	0xff
	.zero		1


	//   ....[51]....
        /*0438*/ 	.word	0x000028a0
        /*043c*/ 	.word	0x000000ff
        /*0440*/ 	.word	0x000000a0
        /*0444*/ 	.short	0x010a
        /*0446*/ 	.byte	0x05
	.zero		1


	//   ....[52]....
        /*0448*/ 	.word	0x000029c0
        /*044c*/ 	.word	0x00000000
        /*0450*/ 	.word	0x00000090
        /*0454*/ 	.short	0x010a
        /*0456*/ 	.byte	0xff
	.zero		1


	//   ....[53]....
        /*0458*/ 	.word	0x00002ac0
        /*045c*/ 	.word	0x00000000
        /*0460*/ 	.word	0x00000000
        /*0464*/ 	.short	0x0101
        /*0466*/ 	.byte	0xff
	.zero		1


	//   ....[54]....
        /*0468*/ 	.word	0x00002b50
        /*046c*/ 	.word	0x000000ff
        /*0470*/ 	.word	0x000000a0
        /*0474*/ 	.short	0x0106
        /*0476*/ 	.byte	0x05
	.zero		1


	//   ....[55]....
        /*0478*/ 	.word	0x00002b70
        /*047c*/ 	.word	0x000000ff
        /*0480*/ 	.word	0x000000a0
        /*0484*/ 	.short	0x010a
        /*0486*/ 	.byte	0x05
	.zero		1


	//   ....[56]....
        /*0488*/ 	.word	0x00002c00
        /*048c*/ 	.word	0x000000ff
        /*0490*/ 	.word	0x000000a0
        /*0494*/ 	.short	0x0106
        /*0496*/ 	.byte	0x04
	.zero		1


	//   ....[57]....
        /*0498*/ 	.word	0x00002c40
        /*049c*/ 	.word	0x00000000
        /*04a0*/ 	.word	0x000000a0
        /*04a4*/ 	.short	0x010a
        /*04a6*/ 	.byte	0xff
	.zero		1


	//   ....[58]....
        /*04a8*/ 	.word	0x00003180
        /*04ac*/ 	.word	0x00000000
        /*04b0*/ 	.word	0x00000090
        /*04b4*/ 	.short	0x010a
        /*04b6*/ 	.byte	0xff
	.zero		1


	//   ....[59]....
        /*04b8*/ 	.word	0x00003280
        /*04bc*/ 	.word	0x00000003
        /*04c0*/ 	.word	0x00000000
        /*04c4*/ 	.short	0x0101
        /*04c6*/ 	.byte	0xff
	.zero		1


	//   ....[60]....
        /*04c8*/ 	.word	0x00003290
        /*04cc*/ 	.word	0x000000ff
        /*04d0*/ 	.word	0x00000000
        /*04d4*/ 	.short	0x010a
        /*04d6*/ 	.byte	0x06
	.zero		1


	//   ....[61]....
        /*04d8*/ 	.word	0x00003310
        /*04dc*/ 	.word	0x000000ff
        /*04e0*/ 	.word	0x000000d0
        /*04e4*/ 	.short	0x010a
        /*04e6*/ 	.byte	0x07
	.zero		1


	//   ....[62]....
        /*04e8*/ 	.word	0x000033f0
        /*04ec*/ 	.word	0x000000ff
        /*04f0*/ 	.word	0x00000000
        /*04f4*/ 	.short	0x010a
        /*04f6*/ 	.byte	0x06
	.zero		1


	//   ....[63]....
        /*04f8*/ 	.word	0x00003520
        /*04fc*/ 	.word	0x000000ff
        /*0500*/ 	.word	0x00000000
        /*0504*/ 	.short	0x010a
        /*0506*/ 	.byte	0x1a
	.zero		1


	//   ....[64]....
        /*0508*/ 	.word	0x000037c0
        /*050c*/ 	.word	0x000000ff
        /*0510*/ 	.word	0x00000000
        /*0514*/ 	.short	0x010a
        /*0516*/ 	.byte	0x06
	.zero		1


	//   ....[65]....
        /*0518*/ 	.word	0x00003850
        /*051c*/ 	.word	0x000000ff
        /*0520*/ 	.word	0x00000000
        /*0524*/ 	.short	0x010a
        /*0526*/ 	.byte	0x06
	.zero		1


	//   ....[66]....
        /*0528*/ 	.word	0x000038e0
        /*052c*/ 	.word	0x000000ff
        /*0530*/ 	.word	0x00000000
        /*0534*/ 	.short	0x010a
        /*0536*/ 	.byte	0x06
	.zero		1


	//   ....[67]....
        /*0538*/ 	.word	0x00003970
        /*053c*/ 	.word	0x000000ff
        /*0540*/ 	.word	0x00000000
        /*0544*/ 	.short	0x010a
        /*0546*/ 	.byte	0x07
	.zero		1


	//   ....[68]....
        /*0548*/ 	.word	0x00003df0
        /*054c*/ 	.word	0x00000000
        /*0550*/ 	.word	0x00000090
        /*0554*/ 	.short	0x010a
        /*0556*/ 	.byte	0xff
	.zero		1


	//   ....[69]....
        /*0558*/ 	.word	0x00003eb0
        /*055c*/ 	.word	0x00000000
        /*0560*/ 	.word	0x00000000
        /*0564*/ 	.short	0x0101
        /*0566*/ 	.byte	0xff
	.zero		1


	//   ....[70]....
        /*0568*/ 	.word	0x000041d0
        /*056c*/ 	.word	0x000000ff
        /*0570*/ 	.word	0x00000088
        /*0574*/ 	.short	0x010a
        /*0576*/ 	.byte	0x07
	.zero		1


	//   ....[71]....
        /*0578*/ 	.word	0x000043c0
        /*057c*/ 	.word	0x000000ff
        /*0580*/ 	.word	0x00000060
        /*0584*/ 	.short	0x010a
        /*0586*/ 	.byte	0x07
	.zero		1


	//   ....[72]....
        /*0588*/ 	.word	0x00004540
        /*058c*/ 	.word	0x000000ff
        /*0590*/ 	.word	0x00000040
        /*0594*/ 	.short	0x010b
        /*0596*/ 	.byte	0x07
	.zero		1


	//   ....[73]....
        /*0598*/ 	.word	0x00004550
        /*059c*/ 	.word	0x000000ff
        /*05a0*/ 	.word	0x00000000
        /*05a4*/ 	.short	0x0101
        /*05a6*/ 	.byte	0x08
	.zero		1


	//   ....[74]....
        /*05a8*/ 	.word	0x00004560
        /*05ac*/ 	.word	0x000000ff
        /*05b0*/ 	.word	0x00000068
        /*05b4*/ 	.short	0x010a
        /*05b6*/ 	.byte	0x07
	.zero		1


	//   ....[75]....
        /*05b8*/ 	.word	0x000046b0
        /*05bc*/ 	.word	0x000000ff
        /*05c0*/ 	.word	0x00000048
        /*05c4*/ 	.short	0x010b
        /*05c6*/ 	.byte	0x07
	.zero		1


	//   ....[76]....
        /*05c8*/ 	.word	0x000046c0
        /*05cc*/ 	.word	0x000000ff
        /*05d0*/ 	.word	0x00000000
        /*05d4*/ 	.short	0x0101
        /*05d6*/ 	.byte	0x08
	.zero		1


	//   ....[77]....
        /*05d8*/ 	.word	0x000046d0
        /*05dc*/ 	.word	0x000000ff
        /*05e0*/ 	.word	0x00000070
        /*05e4*/ 	.short	0x010a
        /*05e6*/ 	.byte	0x07
	.zero		1


	//   ....[78]....
        /*05e8*/ 	.word	0x00004850
        /*05ec*/ 	.word	0x000000ff
        /*05f0*/ 	.word	0x00000050
        /*05f4*/ 	.short	0x010b
        /*05f6*/ 	.byte	0x07
	.zero		1


	//   ....[79]....
        /*05f8*/ 	.word	0x00004890
        /*05fc*/ 	.word	0x000000ff
        /*0600*/ 	.word	0x00000000
        /*0604*/ 	.short	0x0101
        /*0606*/ 	.byte	0x08
	.zero		1


	//   ....[80]....
        /*0608*/ 	.word	0x000048d0
        /*060c*/ 	.word	0x000000ff
        /*0610*/ 	.word	0x00000078
        /*0614*/ 	.short	0x010a
        /*0616*/ 	.byte	0x07
	.zero		1


	//   ....[81]....
        /*0618*/ 	.word	0x00004b10
        /*061c*/ 	.word	0x000000ff
        /*0620*/ 	.word	0x00000058
        /*0624*/ 	.short	0x010b
        /*0626*/ 	.byte	0x07
	.zero		1


	//   ....[82]....
        /*0628*/ 	.word	0x00004b30
        /*062c*/ 	.word	0x000000ff
        /*0630*/ 	.word	0x00000000
        /*0634*/ 	.short	0x0101
        /*0636*/ 	.byte	0x0d
	.zero		1


	//   ....[83]....
        /*0638*/ 	.word	0x00004b60
        /*063c*/ 	.word	0x000000ff
        /*0640*/ 	.word	0x00000060
        /*0644*/ 	.short	0x010a
        /*0646*/ 	.byte	0x07
	.zero		1


	//   ....[84]....
        /*0648*/ 	.word	0x00004b80
        /*064c*/ 	.word	0x000000ff
        /*0650*/ 	.word	0x00000068
        /*0654*/ 	.short	0x010a
        /*0656*/ 	.byte	0x07
	.zero		1


	//   ....[85]....
        /*0658*/ 	.word	0x00004ba0
        /*065c*/ 	.word	0x000000ff
        /*0660*/ 	.word	0x00000070
        /*0664*/ 	.short	0x010a
        /*0666*/ 	.byte	0x07
	.zero		1


	//   ....[86]....
        /*0668*/ 	.word	0x00004be0
        /*066c*/ 	.word	0x00000000
        /*0670*/ 	.word	0x00000078
        /*0674*/ 	.short	0x010a
        /*0676*/ 	.byte	0xff
	.zero		1


	//   ....[87]....
        /*0678*/ 	.word	0x00004f40
        /*067c*/ 	.word	0x00000000
        /*0680*/ 	.word	0x00000090
        /*0684*/ 	.short	0x010a
        /*0686*/ 	.byte	0xff
	.zero		1


	//   ....[88]....
        /*0688*/ 	.word	0x00005050
        /*068c*/ 	.word	0x00000000
        /*0690*/ 	.word	0x00000000
        /*0694*/ 	.short	0x0101
        /*0696*/ 	.byte	0xff
	.zero		1


	//   ....[89]....
        /*0698*/ 	.word	0x00005ad0
        /*069c*/ 	.word	0x000000ff
        /*06a0*/ 	.word	0x00000040
        /*06a4*/ 	.short	0x010a
        /*06a6*/ 	.byte	0x24
	.zero		1


	//   ....[90]....
        /*06a8*/ 	.word	0x00005b10
        /*06ac*/ 	.word	0x00000040
        /*06b0*/ 	.word	0x000000b0
        /*06b4*/ 	.short	0x010a
        /*06b6*/ 	.byte	0xff
	.zero		1


	//   ....[91]....
        /*06b8*/ 	.word	0x00005c80
        /*06bc*/ 	.word	0x000000ff
        /*06c0*/ 	.word	0x00000040
        /*06c4*/ 	.short	0x010a
        /*06c6*/ 	.byte	0x24
	.zero		1


	//   ....[92]....
        /*06c8*/ 	.word	0x00005d80
        /*06cc*/ 	.word	0x00000040
        /*06d0*/ 	.word	0x000000b0
        /*06d4*/ 	.short	0x010a
        /*06d6*/ 	.byte	0xff
	.zero		1


	//   ....[93]....
        /*06d8*/ 	.word	0x00006880
        /*06dc*/ 	.word	0x00000000
        /*06e0*/ 	.word	0x00000000
        /*06e4*/ 	.short	0x0101
        /*06e6*/ 	.byte	0xff
	.zero		1


	//   ....[94]....
        /*06e8*/ 	.word	0x00006890
        /*06ec*/ 	.word	0x00000002
        /*06f0*/ 	.word	0x00000040
        /*06f4*/ 	.short	0x010a
        /*06f6*/ 	.byte	0xff
	.zero		1


	//   ....[95]....
        /*06f8*/ 	.word	0x00006960
        /*06fc*/ 	.word	0x00000002
        /*0700*/ 	.word	0x00000040
        /*0704*/ 	.short	0x010a
        /*0706*/ 	.byte	0xff
	.zero		1


	//   ....[96]....
        /*0708*/ 	.word	0x000074e0
        /*070c*/ 	.word	0x0000004a
        /*0710*/ 	.word	0x00000000
        /*0714*/ 	.short	0x0101
        /*0716*/ 	.byte	0xff
	.zero		1


	//   ....[97]....
        /*0718*/ 	.word	0x00007500
        /*071c*/ 	.word	0x00000000
        /*0720*/ 	.word	0x00000040
        /*0724*/ 	.short	0x010a
        /*0726*/ 	.byte	0xff
	.zero		1


	//   ....[98]....
        /*0728*/ 	.word	0x000075c0
        /*072c*/ 	.word	0x00000000
        /*0730*/ 	.word	0x00000040
        /*0734*/ 	.short	0x010a
        /*0736*/ 	.byte	0xff
	.zero		1


	//   ....[99]....
        /*0738*/ 	.word	0x00008140
        /*073c*/ 	.word	0x0000004a
        /*0740*/ 	.word	0x00000000
        /*0744*/ 	.short	0x0101
        /*0746*/ 	.byte	0xff
	.zero		1


	//   ....[100]....
        /*0748*/ 	.word	0x00008160
        /*074c*/ 	.word	0x00000002
        /*0750*/ 	.word	0x00000040
        /*0754*/ 	.short	0x010a
        /*0756*/ 	.byte	0xff
	.zero		1


	//   ....[101]....
        /*0758*/ 	.word	0x00008220
        /*075c*/ 	.word	0x00000002
        /*0760*/ 	.word	0x00000040
        /*0764*/ 	.short	0x010a
        /*0766*/ 	.byte	0xff
	.zero		1


	//   ....[102]....
        /*0768*/ 	.word	0x00008640
        /*076c*/ 	.word	0x000000ff
        /*0770*/ 	.word	0x00000000
        /*0774*/ 	.short	0x0101
        /*0776*/ 	.byte	0x05
	.zero		1


	//   ....[103]....
        /*0778*/ 	.word	0x00008e00
        /*077c*/ 	.word	0x00000000
        /*0780*/ 	.word	0x00000000
        /*0784*/ 	.short	0x0101
        /*0786*/ 	.byte	0xff
	.zero		1


	//   ....[104]....
        /*0788*/ 	.word	0x00009070
        /*078c*/ 	.word	0x000000ff
        /*0790*/ 	.word	0x00000000
        /*0794*/ 	.short	0x0101
        /*0796*/ 	.byte	0x04
	.zero		1


	//   ....[105]....
        /*0798*/ 	.word	0x00009090
        /*079c*/ 	.word	0x00000002
        /*07a0*/ 	.word	0x00000100
        /*07a4*/ 	.short	0x010a
        /*07a6*/ 	.byte	0xff
	.zero		1


	//   ....[106]....
        /*07a8*/ 	.word	0x000090f0
        /*07ac*/ 	.word	0x00000002
        /*07b0*/ 	.word	0x00000020
        /*07b4*/ 	.short	0x010a
        /*07b6*/ 	.byte	0xff
	.zero		1


	//   ....[107]....
        /*07b8*/ 	.word	0x00009150
        /*07bc*/ 	.word	0x00000002
        /*07c0*/ 	.word	0x00000020
        /*07c4*/ 	.short	0x010a
        /*07c6*/ 	.byte	0xff
	.zero		1


	//   ....[108]....
        /*07c8*/ 	.word	0x000091a0
        /*07cc*/ 	.word	0x00000002
        /*07d0*/ 	.word	0x00000090
        /*07d4*/ 	.short	0x010a
        /*07d6*/ 	.byte	0xff
	.zero		1


	//   ....[109]....
        /*07d8*/ 	.word	0x00009200
        /*07dc*/ 	.word	0x00000000
        /*07e0*/ 	.word	0x00000000
        /*07e4*/ 	.short	0x010a
        /*07e6*/ 	.byte	0xff
	.zero		1


	//   ....[110]....
        /*07e8*/ 	.word	0x00009260
        /*07ec*/ 	.word	0x00000000
        /*07f0*/ 	.word	0x00000000
        /*07f4*/ 	.short	0x010a
        /*07f6*/ 	.byte	0xff
	.zero		1


	//   ....[111]....
        /*07f8*/ 	.word	0x000092c0
        /*07fc*/ 	.word	0x00000000
        /*0800*/ 	.word	0x00000000
        /*0804*/ 	.short	0x010a
        /*0806*/ 	.byte	0xff
	.zero		1


	//   ....[112]....
        /*0808*/ 	.word	0x00009310
        /*080c*/ 	.word	0x00000000
        /*0810*/ 	.word	0x000000f0
        /*0814*/ 	.short	0x010a
        /*0816*/ 	.byte	0xff
	.zero		1


	//   ....[113]....
        /*0818*/ 	.word	0x00009370
        /*081c*/ 	.word	0x00000000
        /*0820*/ 	.word	0x000000a0
        /*0824*/ 	.short	0x010a
        /*0826*/ 	.byte	0xff
	.zero		1


	//   ....[114]....
        /*0828*/ 	.word	0x000093c0
        /*082c*/ 	.word	0x00000000
        /*0830*/ 	.word	0x00000090
        /*0834*/ 	.short	0x010a
        /*0836*/ 	.byte	0xff
	.zero		1


	//   ....[115]....
        /*0838*/ 	.word	0x00009420
        /*083c*/ 	.word	0x00000000
        /*0840*/ 	.word	0x000000a0
        /*0844*/ 	.short	0x010a
        /*0846*/ 	.byte	0xff
	.zero		1


	//   ....[116]....
        /*0848*/ 	.word	0x00009470
        /*084c*/ 	.word	0x00000000
        /*0850*/ 	.word	0x00000090
        /*0854*/ 	.short	0x010a
        /*0856*/ 	.byte	0xff
	.zero		1


	//   ....[117]....
        /*0858*/ 	.word	0x000094d0
        /*085c*/ 	.word	0x00000002
        /*0860*/ 	.word	0x000000d0
        /*0864*/ 	.short	0x010a
        /*0866*/ 	.byte	0xff
	.zero		1


	//   ....[118]....
        /*0868*/ 	.word	0x00009530
        /*086c*/ 	.word	0x00000000
        /*0870*/ 	.word	0x00000000
        /*0874*/ 	.short	0x010a
        /*0876*/ 	.byte	0xff
	.zero		1


	//   ....[119]....
        /*0878*/ 	.word	0x00009590
        /*087c*/ 	.word	0x00000000
        /*0880*/ 	.word	0x00000000
        /*0884*/ 	.short	0x010a
        /*0886*/ 	.byte	0xff
	.zero		1


	//   ....[120]....
        /*0888*/ 	.word	0x000095f0
        /*088c*/ 	.word	0x00000000
        /*0890*/ 	.word	0x00000000
        /*0894*/ 	.short	0x010a
        /*0896*/ 	.byte	0xff
	.zero		1


	//   ....[121]....
        /*0898*/ 	.word	0x00009650
        /*089c*/ 	.word	0x00000000
        /*08a0*/ 	.word	0x00000000
        /*08a4*/ 	.short	0x010a
        /*08a6*/ 	.byte	0xff
	.zero		1


	//   ....[122]....
        /*08a8*/ 	.word	0x000096b0
        /*08ac*/ 	.word	0x00000000
        /*08b0*/ 	.word	0x00000000
        /*08b4*/ 	.short	0x010a
        /*08b6*/ 	.byte	0xff
	.zero		1


	//   ....[123]....
        /*08b8*/ 	.word	0x00009700
        /*08bc*/ 	.word	0x00000000
        /*08c0*/ 	.word	0x00000090
        /*08c4*/ 	.short	0x010a
        /*08c6*/ 	.byte	0xff
	.zero		1


	//   ....[124]....
        /*08c8*/ 	.word	0x00009760
        /*08cc*/ 	.word	0x00000000
        /*08d0*/ 	.word	0x00000088
        /*08d4*/ 	.short	0x010a
        /*08d6*/ 	.byte	0xff
	.zero		1


	//   ....[125]....
        /*08d8*/ 	.word	0x000097c0
        /*08dc*/ 	.word	0x00000000
        /*08e0*/ 	.word	0x00000060
        /*08e4*/ 	.short	0x010a
        /*08e6*/ 	.byte	0xff
	.zero		1


	//   ....[126]....
        /*08e8*/ 	.word	0x00009820
        /*08ec*/ 	.word	0x00000000
        /*08f0*/ 	.word	0x00000068
        /*08f4*/ 	.short	0x010a
        /*08f6*/ 	.byte	0xff
	.zero		1


	//   ....[127]....
        /*08f8*/ 	.word	0x00009880
        /*08fc*/ 	.word	0x00000000
        /*0900*/ 	.word	0x00000070
        /*0904*/ 	.short	0x010a
        /*0906*/ 	.byte	0xff
	.zero		1


	//   ....[128]....
        /*0908*/ 	.word	0x000098e0
        /*090c*/ 	.word	0x00000000
        /*0910*/ 	.word	0x00000078
        /*0914*/ 	.short	0x010a
        /*0916*/ 	.byte	0xff
	.zero		1


	//   ....[129]....
        /*0918*/ 	.word	0x00009940
        /*091c*/ 	.word	0x00000000
        /*0920*/ 	.word	0x00000060
        /*0924*/ 	.short	0x010a
        /*0926*/ 	.byte	0xff
	.zero		1


	//   ....[130]....
        /*0928*/ 	.word	0x000099a0
        /*092c*/ 	.word	0x00000000
        /*0930*/ 	.word	0x00000068
        /*0934*/ 	.short	0x010a
        /*0936*/ 	.byte	0xff
	.zero		1


	//   ....[131]....
        /*0938*/ 	.word	0x00009a00
        /*093c*/ 	.word	0x00000000
        /*0940*/ 	.word	0x00000070
        /*0944*/ 	.short	0x010a
        /*0946*/ 	.byte	0xff
	.zero		1


	//   ....[132]....
        /*0948*/ 	.word	0x00009a50
        /*094c*/ 	.word	0x00000000
        /*0950*/ 	.word	0x00000090
        /*0954*/ 	.short	0x010a
        /*0956*/ 	.byte	0xff
	.zero		1


	//   ....[133]....
        /*0958*/ 	.word	0x00009ab0
        /*095c*/ 	.word	0x00000000
        /*0960*/ 	.word	0x00000040
        /*0964*/ 	.short	0x010a
        /*0966*/ 	.byte	0xff
	.zero		1


	//   ....[134]....
        /*0968*/ 	.word	0x00009b00
        /*096c*/ 	.word	0x00000040
        /*0970*/ 	.word	0x000000b0
        /*0974*/ 	.short	0x010a
        /*0976*/ 	.byte	0xff
	.zero		1


	//   ....[135]....
        /*0978*/ 	.word	0x00009b50
        /*097c*/ 	.word	0x00000002
        /*0980*/ 	.word	0x00000040
        /*0984*/ 	.short	0x010a
        /*0986*/ 	.byte	0xff
	.zero		1


	//   ....[136]....
        /*0988*/ 	.word	0x00009ba0
        /*098c*/ 	.word	0x00000000
        /*0990*/ 	.word	0x00000040
        /*0994*/ 	.short	0x010a
        /*0996*/ 	.byte	0xff
	.zero		1


	//   ....[137]....
        /*0998*/ 	.word	0x00009bf0
        /*099c*/ 	.word	0x00000002
        /*09a0*/ 	.word	0x00000040
        /*09a4*/ 	.short	0x010a
        /*09a6*/ 	.byte	0xff
	.zero		1


	//----- nvinfo : EIATTR_NUM_MBARRIERS
	.align		4
.L_47:
        /*09a8*/ 	.byte	0x03, 0x38
        /*09aa*/ 	.short	0x0022


	//----- nvinfo : EIATTR_EXIT_INSTR_OFFSETS
	.align		4
        /*09ac*/ 	.byte	0x04, 0x1c
        /*09ae*/ 	.short	(.L_49 - .L_48)


	//   ....[0]....
.L_48:
        /*09b0*/ 	.word	0x00002720


	//   ....[1]....
        /*09b4*/ 	.word	0x00002c10


	//   ....[2]....
        /*09b8*/ 	.word	0x00002c70


	//   ....[3]....
        /*09bc*/ 	.word	0x00003bd0


	//   ....[4]....
        /*09c0*/ 	.word	0x00004c10


	//   ....[5]....
        /*09c4*/ 	.word	0x00004c50


	//   ....[6]....
        /*09c8*/ 	.word	0x00008f60


	//   ....[7]....
        /*09cc*/ 	.word	0x00008fe0


	//   ....[8]....
        /*09d0*/ 	.word	0x00009010


	//   ....[9]....
        /*09d4*/ 	.word	0x00009080


	//----- nvinfo : EIATTR_MAX_THREADS
	.align		4
.L_49:
        /*09d8*/ 	.byte	0x04, 0x05
        /*09da*/ 	.short	(.L_51 - .L_50)
.L_50:
        /*09dc*/ 	.word	0x00000100
        /*09e0*/ 	.word	0x00000001
        /*09e4*/ 	.word	0x00000001


	//----- nvinfo : EIATTR_CRS_STACK_SIZE
	.align		4
.L_51:
        /*09e8*/ 	.byte	0x04, 0x1e
        /*09ea*/ 	.short	(.L_53 - .L_52)
.L_52:
        /*09ec*/ 	.word	0x00000000


	//----- nvinfo : EIATTR_CBANK_PARAM_SIZE
	.align		4
.L_53:
        /*09f0*/ 	.byte	0x03, 0x19
        /*09f2*/ 	.short	0x0800


	//----- nvinfo : EIATTR_PARAM_CBANK
	.align		4
        /*09f4*/ 	.byte	0x04, 0x0a
        /*09f6*/ 	.short	(.L_55 - .L_54)
	.align		4
.L_54:
        /*09f8*/ 	.word	index@(.nv.constant0._ZN7cutlass13device_kernelINS_4gemm6kernel13GemmUniversalIN4cute5tupleIJiiiiEEENS1_10collective13CollectiveMmaINS1_35MainloopSm100TmaUmmaWarpSpecializedILi4ELi2ELi4ENS5_IJNS4_1CILi1EEESB_SB_EEEEENS5_IJNSA_ILi64EEENSA_ILi256EEESE_EEENS_10bfloat16_tENS5_IJlSB_lEEESH_NS5_IJSB_llEEENS4_8TiledMMAINS4_8MMA_AtomIJNS4_20SM100_MMA_F16BF16_SSISH_SH_fLi64ELi256ELNS4_4UMMA5MajorE0ELSO_1ELNSN_7ScaleInE0ELSP_0EEEEEENS4_6LayoutISC_NS5_IJNSA_ILi0EEEST_ST_EEEEENS5_IJNS4_10UnderscoreESW_SW_EEEEENS4_13SM90_TMA_LOADENS4_14ComposedLayoutINS4_7SwizzleILi3ELi4ELi3EEENS4_18smem_ptr_flag_bitsILi16EEENSS_INS5_IJNSA_ILi8EEESE_EEENS5_IJSE_SB_EEEEEEEvNS4_8identityESZ_NS10_IS12_S14_NSS_INS5_IJSE_S15_EEENS5_IJSB_SE_EEEEEEEvS1A_EENS_8epilogue10collective18CollectiveEpilogueINS1G_23Sm100TmaWarpSpecializedILi4ELi2ELi32ELb1ELb0EEEJSG_NS5_IJNSS_ISE_SB_EES1L_EEESH_SI_SH_SI_NS1G_6fusion15FusionCallbacksIS1K_NS1N_17LinearCombinationISH_fSH_fLNS_15FloatRoundStyleE2EEESG_S1M_JEEENS4_5SM1004TMEM4LOAD26SM100_TMEM_LOAD_16dp256b8xESZ_S19_NS4_17SM75_U32x4_LDSM_NENS4_14SM90_TMA_STOREES19_NS4_17SM90_U32x4_STSM_NENS4_39AutoVectorizingCopyWithAssumedAlignmentILi128EEEEEEvvEEEEvNT_6ParamsE)
        /*09fc*/ 	.short	0x0380
        /*09fe*/ 	.short	0x0800


	//----- nvinfo : EIATTR_SW_WAR
	.align		4
.L_55:
        /*0a00*/ 	.byte	0x04, 0x36
        /*0a02*/ 	.short	(.L_57 - .L_56)
.L_56:
        /*0a04*/ 	.word	0x00000008
.L_57:


//--------------------- .nv.callgraph             --------------------------
	.section	.nv.callgraph,"",@"SHT_CUDA_CALLGRAPH"
	.align	4
	.sectionentsize	8
	.align		4
        /*0000*/ 	.word	0x00000000
	.align		4
        /*0004*/ 	.word	0xffffffff
	.align		4
        /*0008*/ 	.word	index@(_ZN7cutlass13device_kernelINS_4gemm6kernel13GemmUniversalIN4cute5tupleIJiiiiEEENS1_10collective13CollectiveMmaINS1_35MainloopSm100TmaUmmaWarpSpecializedILi4ELi2ELi4ENS5_IJNS4_1CILi1EEESB_SB_EEEEENS5_IJNSA_ILi64EEENSA_ILi256EEESE_EEENS_10bfloat16_tENS5_IJlSB_lEEESH_NS5_IJSB_llEEENS4_8TiledMMAINS4_8MMA_AtomIJNS4_20SM100_MMA_F16BF16_SSISH_SH_fLi64ELi256ELNS4_4UMMA5MajorE0ELSO_1ELNSN_7ScaleInE0ELSP_0EEEEEENS4_6LayoutISC_NS5_IJNSA_ILi0EEEST_ST_EEEEENS5_IJNS4_10UnderscoreESW_SW_EEEEENS4_13SM90_TMA_LOADENS4_14ComposedLayoutINS4_7SwizzleILi3ELi4ELi3EEENS4_18smem_ptr_flag_bitsILi16EEENSS_INS5_IJNSA_ILi8EEESE_EEENS5_IJSE_SB_EEEEEEEvNS4_8identityESZ_NS10_IS12_S14_NSS_INS5_IJSE_S15_EEENS5_IJSB_SE_EEEEEEEvS1A_EENS_8epilogue10collective18CollectiveEpilogueINS1G_23Sm100TmaWarpSpecializedILi4ELi2ELi32ELb1ELb0EEEJSG_NS5_IJNSS_ISE_SB_EES1L_EEESH_SI_SH_SI_NS1G_6fusion15FusionCallbacksIS1K_NS1N_17LinearCombinationISH_fSH_fLNS_15FloatRoundStyleE2EEESG_S1M_JEEENS4_5SM1004TMEM4LOAD26SM100_TMEM_LOAD_16dp256b8xESZ_S19_NS4_17SM75_U32x4_LDSM_NENS4_14SM90_TMA_STOREES19_NS4_17SM90_U32x4_STSM_NENS4_39AutoVectorizingCopyWithAssumedAlignmentILi128EEEEEEvvEEEEvNT_6ParamsE)
	.align		4
        /*000c*/ 	.word	index@(__assertfail)
	.align		4
        /*0010*/ 	.word	0x00000000
	.align		4
        /*0014*/ 	.word	0xfffffffe
	.align		4
        /*0018*/ 	.word	0x00000000
	.align		4
        /*001c*/ 	.word	0xfffffffd
	.align		4
        /*0020*/ 	.word	0x00000000
	.align		4
        /*0024*/ 	.word	0xfffffffc


//--------------------- .nv.constant4             --------------------------
	.section	.nv.constant4,"a",@progbits
	.align	8
	.align		8
.nv.constant4:
        /*0000*/ 	.dword	__assertfail
	.align		8
        /*0008*/ 	.dword	__unnamed_1
	.align		8
        /*0010*/ 	.dword	__unnamed_2
	.align		8
        /*0018*/ 	.dword	_ZN40_INTERNAL_3240d6e8_4_k_cu_70791a9f_318614cuda3std3__45__cpo5beginE
	.align		8
        /*0020*/ 	.dword	_ZN40_INTERNAL_3240d6e8_4_k_cu_70791a9f_318614cuda3std3__45__cpo3endE
	.align		8
        /*0028*/ 	.dword	_ZN40_INTERNAL_3240d6e8_4_k_cu_70791a9f_318614cuda3std3__45__cpo6cbeginE
	.align		8
        /*0030*/ 	.dword	_ZN40_INTERNAL_3240d6e8_4_k_cu_70791a9f_318614cuda3std3__45__cpo4cendE
	.align		8
        /*0038*/ 	.dword	_ZN40_INTERNAL_3240d6e8_4_k_cu_70791a9f_318614cuda3std3__442_GLOBAL__N__3240d6e8_4_k_cu_70791a9f_318616ignoreE
	.align		8
        /*0040*/ 	.dword	_ZN40_INTERNAL_3240d6e8_4_k_cu_70791a9f_318614cuda3std3__419piecewise_constructE
	.align		8
        /*0048*/ 	.dword	_ZN40_INTERNAL_3240d6e8_4_k_cu_70791a9f_318614cuda3std3__48in_placeE
	.align		8
        /*0050*/ 	.dword	_ZN40_INTERNAL_3240d6e8_4_k_cu_70791a9f_318614cuda3std6ranges3__45__cpo4swapE
	.align		8
        /*0058*/ 	.dword	_ZN40_INTERNAL_3240d6e8_4_k_cu_70791a9f_318614cuda3std6ranges3__45__cpo9iter_moveE
	.align		8
        /*0060*/ 	.dword	_ZN40_INTERNAL_3240d6e8_4_k_cu_70791a9f_318614cute7productE
	.align		8
        /*0068*/ 	.dword	_ZN40_INTERNAL_3240d6e8_4_k_cu_70791a9f_318614cute1_E
	.align		8
        /*0070*/ 	.dword	$str$25
	.align		8
        /*0078*/ 	.dword	$str$26
	.align		8
        /*0080*/ 	.dword	$str$27
	.align		8
        /*0088*/ 	.dword	$str$28


//--------------------- .text._ZN7cutlass13device_kernelINS_4gemm6kernel13GemmUniversalIN4cute5tupleIJiiiiEEENS1_10collective13CollectiveMmaINS1_35MainloopSm100TmaUmmaWarpSpecializedILi4ELi2ELi4ENS5_IJNS4_1CILi1EEESB_SB_EEEEENS5_IJNSA_ILi64EEENSA_ILi256EEESE_EEENS_10bfloat16_tENS5_IJlSB_lEEESH_NS5_IJSB_llEEENS4_8TiledMMAINS4_8MMA_AtomIJNS4_20SM100_MMA_F16BF16_SSISH_SH_fLi64ELi256ELNS4_4UMMA5MajorE0ELSO_1ELNSN_7ScaleInE0ELSP_0EEEEEENS4_6LayoutISC_NS5_IJNSA_ILi0EEEST_ST_EEEEENS5_IJNS4_10UnderscoreESW_SW_EEEEENS4_13SM90_TMA_LOADENS4_14ComposedLayoutINS4_7SwizzleILi3ELi4ELi3EEENS4_18smem_ptr_flag_bitsILi16EEENSS_INS5_IJNSA_ILi8EEESE_EEENS5_IJSE_SB_EEEEEEEvNS4_8identityESZ_NS10_IS12_S14_NSS_INS5_IJSE_S15_EEENS5_IJSB_SE_EEEEEEEvS1A_EENS_8epilogue10collective18CollectiveEpilogueINS1G_23Sm100TmaWarpSpecializedILi4ELi2ELi32ELb1ELb0EEEJSG_NS5_IJNSS_ISE_SB_EES1L_EEESH_SI_SH_SI_NS1G_6fusion15FusionCallbacksIS1K_NS1N_17LinearCombinationISH_fSH_fLNS_15FloatRoundStyleE2EEESG_S1M_JEEENS4_5SM1004TMEM4LOAD26SM100_TMEM_LOAD_16dp256b8xESZ_S19_NS4_17SM75_U32x4_LDSM_NENS4_14SM90_TMA_STOREES19_NS4_17SM90_U32x4_STSM_NENS4_39AutoVectorizingCopyWithAssumedAlignmentILi128EEEEEEvvEEEEvNT_6ParamsE --------------------------
	.section	.text._ZN7cutlass13device_kernelINS_4gemm6kernel13GemmUniversalIN4cute5tupleIJiiiiEEENS1_10collective13CollectiveMmaINS1_35MainloopSm100TmaUmmaWarpSpecializedILi4ELi2ELi4ENS5_IJNS4_1CILi1EEESB_SB_EEEEENS5_IJNSA_ILi64EEENSA_ILi256EEESE_EEENS_10bfloat16_tENS5_IJlSB_lEEESH_NS5_IJSB_llEEENS4_8TiledMMAINS4_8MMA_AtomIJNS4_20SM100_MMA_F16BF16_SSISH_SH_fLi64ELi256ELNS4_4UMMA5MajorE0ELSO_1ELNSN_7ScaleInE0ELSP_0EEEEEENS4_6LayoutISC_NS5_IJNSA_ILi0EEEST_ST_EEEEENS5_IJNS4_10UnderscoreESW_SW_EEEEENS4_13SM90_TMA_LOADENS4_14ComposedLayoutINS4_7SwizzleILi3ELi4ELi3EEENS4_18smem_ptr_flag_bitsILi16EEENSS_INS5_IJNSA_ILi8EEESE_EEENS5_IJSE_SB_EEEEEEEvNS4_8identityESZ_NS10_IS12_S14_NSS_INS5_IJSE_S15_EEENS5_IJSB_SE_EEEEEEEvS1A_EENS_8epilogue10collective18CollectiveEpilogueINS1G_23Sm100TmaWarpSpecializedILi4ELi2ELi32ELb1ELb0EEEJSG_NS5_IJNSS_ISE_SB_EES1L_EEESH_SI_SH_SI_NS1G_6fusion15FusionCallbacksIS1K_NS1N_17LinearCombinationISH_fSH_fLNS_15FloatRoundStyleE2EEESG_S1M_JEEENS4_5SM1004TMEM4LOAD26SM100_TMEM_LOAD_16dp256b8xESZ_S19_NS4_17SM75_U32x4_LDSM_NENS4_14SM90_TMA_STOREES19_NS4_17SM90_U32x4_STSM_NENS4_39AutoVectorizingCopyWithAssumedAlignmentILi128EEEEEEvvEEEEvNT_6ParamsE,"ax",@progbits
	.align	128
.text._ZN7cutlass13device_kernelINS_4gemm6kernel13GemmUniversalIN4cute5tupleIJiiiiEEENS1_10collective13CollectiveMmaINS1_35MainloopSm100TmaUmmaWarpSpecializedILi4ELi2ELi4ENS5_IJNS4_1CILi1EEESB_SB_EEEEENS5_IJNSA_ILi64EEENSA_ILi256EEESE_EEENS_10bfloat16_tENS5_IJlSB_lEEESH_NS5_IJSB_llEEENS4_8TiledMMAINS4_8MMA_AtomIJNS4_20SM100_MMA_F16BF16_SSISH_SH_fLi64ELi256ELNS4_4UMMA5MajorE0ELSO_1ELNSN_7ScaleInE0ELSP_0EEEEEENS4_6LayoutISC_NS5_IJNSA_ILi0EEEST_ST_EEEEENS5_IJNS4_10UnderscoreESW_SW_EEEEENS4_13SM90_TMA_LOADENS4_14ComposedLayoutINS4_7SwizzleILi3ELi4ELi3EEENS4_18smem_ptr_flag_bitsILi16EEENSS_INS5_IJNSA_ILi8EEESE_EEENS5_IJSE_SB_EEEEEEEvNS4_8identityESZ_NS10_IS12_S14_NSS_INS5_IJSE_S15_EEENS5_IJSB_SE_EEEEEEEvS1A_EENS_8epilogue10collective18CollectiveEpilogueINS1G_23Sm100TmaWarpSpecializedILi4ELi2ELi32ELb1ELb0EEEJSG_NS5_IJNSS_ISE_SB_EES1L_EEESH_SI_SH_SI_NS1G_6fusion15FusionCallbacksIS1K_NS1N_17LinearCombinationISH_fSH_fLNS_15FloatRoundStyleE2EEESG_S1M_JEEENS4_5SM1004TMEM4LOAD26SM100_TMEM_LOAD_16dp256b8xESZ_S19_NS4_17SM75_U32x4_LDSM_NENS4_14SM90_TMA_STOREES19_NS4_17SM90_U32x4_STSM_NENS4_39AutoVectorizingCopyWithAssumedAlignmentILi128EEEEEEvvEEEEvNT_6ParamsE:
        .type           _ZN7cutlass13device_kernelINS_4gemm6kernel13GemmUniversalIN4cute5tupleIJiiiiEEENS1_10collective13CollectiveMmaINS1_35MainloopSm100TmaUmmaWarpSpecializedILi4ELi2ELi4ENS5_IJNS4_1CILi1EEESB_SB_EEEEENS5_IJNSA_ILi64EEENSA_ILi256EEESE_EEENS_10bfloat16_tENS5_IJlSB_lEEESH_NS5_IJSB_llEEENS4_8TiledMMAINS4_8MMA_AtomIJNS4_20SM100_MMA_F16BF16_SSISH_SH_fLi64ELi256ELNS4_4UMMA5MajorE0ELSO_1ELNSN_7ScaleInE0ELSP_0EEEEEENS4_6LayoutISC_NS5_IJNSA_ILi0EEEST_ST_EEEEENS5_IJNS4_10UnderscoreESW_SW_EEEEENS4_13SM90_TMA_LOADENS4_14ComposedLayoutINS4_7SwizzleILi3ELi4ELi3EEENS4_18smem_ptr_flag_bitsILi16EEENSS_INS5_IJNSA_ILi8EEESE_EEENS5_IJSE_SB_EEEEEEEvNS4_8identityESZ_NS10_IS12_S14_NSS_INS5_IJSE_S15_EEENS5_IJSB_SE_EEEEEEEvS1A_EENS_8epilogue10collective18CollectiveEpilogueINS1G_23Sm100TmaWarpSpecializedILi4ELi2ELi32ELb1ELb0EEEJSG_NS5_IJNSS_ISE_SB_EES1L_EEESH_SI_SH_SI_NS1G_6fusion15FusionCallbacksIS1K_NS1N_17LinearCombinationISH_fSH_fLNS_15FloatRoundStyleE2EEESG_S1M_JEEENS4_5SM1004TMEM4LOAD26SM100_TMEM_LOAD_16dp256b8xESZ_S19_NS4_17SM75_U32x4_LDSM_NENS4_14SM90_TMA_STOREES19_NS4_17SM90_U32x4_STSM_NENS4_39AutoVectorizingCopyWithAssumedAlignmentILi128EEEEEEvvEEEEvNT_6ParamsE,@function
        .size           _ZN7cutlass13device_kernelINS_4gemm6kernel13GemmUniversalIN4cute5tupleIJiiiiEEENS1_10collective13CollectiveMmaINS1_35MainloopSm100TmaUmmaWarpSpecializedILi4ELi2ELi4ENS5_IJNS4_1CILi1EEESB_SB_EEEEENS5_IJNSA_ILi64EEENSA_ILi256EEESE_EEENS_10bfloat16_tENS5_IJlSB_lEEESH_NS5_IJSB_llEEENS4_8TiledMMAINS4_8MMA_AtomIJNS4_20SM100_MMA_F16BF16_SSISH_SH_fLi64ELi256ELNS4_4UMMA5MajorE0ELSO_1ELNSN_7ScaleInE0ELSP_0EEEEEENS4_6LayoutISC_NS5_IJNSA_ILi0EEEST_ST_EEEEENS5_IJNS4_10UnderscoreESW_SW_EEEEENS4_13SM90_TMA_LOADENS4_14ComposedLayoutINS4_7SwizzleILi3ELi4ELi3EEENS4_18smem_ptr_flag_bitsILi16EEENSS_INS5_IJNSA_ILi8EEESE_EEENS5_IJSE_SB_EEEEEEEvNS4_8identityESZ_NS10_IS12_S14_NSS_INS5_IJSE_S15_EEENS5_IJSB_SE_EEEEEEEvS1A_EENS_8epilogue10collective18CollectiveEpilogueINS1G_23Sm100TmaWarpSpecializedILi4ELi2ELi32ELb1ELb0EEEJSG_NS5_IJNSS_ISE_SB_EES1L_EEESH_SI_SH_SI_NS1G_6fusion15FusionCallbacksIS1K_NS1N_17LinearCombinationISH_fSH_fLNS_15FloatRoundStyleE2EEESG_S1M_JEEENS4_5SM1004TMEM4LOAD26SM100_TMEM_LOAD_16dp256b8xESZ_S19_NS4_17SM75_U32x4_LDSM_NENS4_14SM90_TMA_STOREES19_NS4_17SM90_U32x4_STSM_NENS4_39AutoVectorizingCopyWithAssumedAlignmentILi128EEEEEEvvEEEEvNT_6ParamsE,(.L_x_176 - _ZN7cutlass13device_kernelINS_4gemm6kernel13GemmUniversalIN4cute5tupleIJiiiiEEENS1_10collective13CollectiveMmaINS1_35MainloopSm100TmaUmmaWarpSpecializedILi4ELi2ELi4ENS5_IJNS4_1CILi1EEESB_SB_EEEEENS5_IJNSA_ILi64EEENSA_ILi256EEESE_EEENS_10bfloat16_tENS5_IJlSB_lEEESH_NS5_IJSB_llEEENS4_8TiledMMAINS4_8MMA_AtomIJNS4_20SM100_MMA_F16BF16_SSISH_SH_fLi64ELi256ELNS4_4UMMA5MajorE0ELSO_1ELNSN_7ScaleInE0ELSP_0EEEEEENS4_6LayoutISC_NS5_IJNSA_ILi0EEEST_ST_EEEEENS5_IJNS4_10UnderscoreESW_SW_EEEEENS4_13SM90_TMA_LOADENS4_14ComposedLayoutINS4_7SwizzleILi3ELi4ELi3EEENS4_18smem_ptr_flag_bitsILi16EEENSS_INS5_IJNSA_ILi8EEESE_EEENS5_IJSE_SB_EEEEEEEvNS4_8identityESZ_NS10_IS12_S14_NSS_INS5_IJSE_S15_EEENS5_IJSB_SE_EEEEEEEvS1A_EENS_8epilogue10collective18CollectiveEpilogueINS1G_23Sm100TmaWarpSpecializedILi4ELi2ELi32ELb1ELb0EEEJSG_NS5_IJNSS_ISE_SB_EES1L_EEESH_SI_SH_SI_NS1G_6fusion15FusionCallbacksIS1K_NS1N_17LinearCombinationISH_fSH_fLNS_15FloatRoundStyleE2EEESG_S1M_JEEENS4_5SM1004TMEM4LOAD26SM100_TMEM_LOAD_16dp256b8xESZ_S19_NS4_17SM75_U32x4_LDSM_NENS4_14SM90_TMA_STOREES19_NS4_17SM90_U32x4_STSM_NENS4_39AutoVectorizingCopyWithAssumedAlignmentILi128EEEEEEvvEEEEvNT_6ParamsE)
        .other          _ZN7cutlass13device_kernelINS_4gemm6kernel13GemmUniversalIN4cute5tupleIJiiiiEEENS1_10collective13CollectiveMmaINS1_35MainloopSm100TmaUmmaWarpSpecializedILi4ELi2ELi4ENS5_IJNS4_1CILi1EEESB_SB_EEEEENS5_IJNSA_ILi64EEENSA_ILi256EEESE_EEENS_10bfloat16_tENS5_IJlSB_lEEESH_NS5_IJSB_llEEENS4_8TiledMMAINS4_8MMA_AtomIJNS4_20SM100_MMA_F16BF16_SSISH_SH_fLi64ELi256ELNS4_4UMMA5MajorE0ELSO_1ELNSN_7ScaleInE0ELSP_0EEEEEENS4_6LayoutISC_NS5_IJNSA_ILi0EEEST_ST_EEEEENS5_IJNS4_10UnderscoreESW_SW_EEEEENS4_13SM90_TMA_LOADENS4_14ComposedLayoutINS4_7SwizzleILi3ELi4ELi3EEENS4_18smem_ptr_flag_bitsILi16EEENSS_INS5_IJNSA_ILi8EEESE_EEENS5_IJSE_SB_EEEEEEEvNS4_8identityESZ_NS10_IS12_S14_NSS_INS5_IJSE_S15_EEENS5_IJSB_SE_EEEEEEEvS1A_EENS_8epilogue10collective18CollectiveEpilogueINS1G_23Sm100TmaWarpSpecializedILi4ELi2ELi32ELb1ELb0EEEJSG_NS5_IJNSS_ISE_SB_EES1L_EEESH_SI_SH_SI_NS1G_6fusion15FusionCallbacksIS1K_NS1N_17LinearCombinationISH_fSH_fLNS_15FloatRoundStyleE2EEESG_S1M_JEEENS4_5SM1004TMEM4LOAD26SM100_TMEM_LOAD_16dp256b8xESZ_S19_NS4_17SM75_U32x4_LDSM_NENS4_14SM90_TMA_STOREES19_NS4_17SM90_U32x4_STSM_NENS4_39AutoVectorizingCopyWithAssumedAlignmentILi128EEEEEEvvEEEEvNT_6ParamsE,@"STO_CUDA_ENTRY STV_DEFAULT"
_ZN7cutlass13device_kernelINS_4gemm6kernel13GemmUniversalIN4cute5tupleIJiiiiEEENS1_10collective13CollectiveMmaINS1_35MainloopSm100TmaUmmaWarpSpecializedILi4ELi2ELi4ENS5_IJNS4_1CILi1EEESB_SB_EEEEENS5_IJNSA_ILi64EEENSA_ILi256EEESE_EEENS_10bfloat16_tENS5_IJlSB_lEEESH_NS5_IJSB_llEEENS4_8TiledMMAINS4_8MMA_AtomIJNS4_20SM100_MMA_F16BF16_SSISH_SH_fLi64ELi256ELNS4_4UMMA5MajorE0ELSO_1ELNSN_7ScaleInE0ELSP_0EEEEEENS4_6LayoutISC_NS5_IJNSA_ILi0EEEST_ST_EEEEENS5_IJNS4_10UnderscoreESW_SW_EEEEENS4_13SM90_TMA_LOADENS4_14ComposedLayoutINS4_7SwizzleILi3ELi4ELi3EEENS4_18smem_ptr_flag_bitsILi16EEENSS_INS5_IJNSA_ILi8EEESE_EEENS5_IJSE_SB_EEEEEEEvNS4_8identityESZ_NS10_IS12_S14_NSS_INS5_IJSE_S15_EEENS5_IJSB_SE_EEEEEEEvS1A_EENS_8epilogue10collective18CollectiveEpilogueINS1G_23Sm100TmaWarpSpecializedILi4ELi2ELi32ELb1ELb0EEEJSG_NS5_IJNSS_ISE_SB_EES1L_EEESH_SI_SH_SI_NS1G_6fusion15FusionCallbacksIS1K_NS1N_17LinearCombinationISH_fSH_fLNS_15FloatRoundStyleE2EEESG_S1M_JEEENS4_5SM1004TMEM4LOAD26SM100_TMEM_LOAD_16dp256b8xESZ_S19_NS4_17SM75_U32x4_LDSM_NENS4_14SM90_TMA_STOREES19_NS4_17SM90_U32x4_STSM_NENS4_39AutoVectorizingCopyWithAssumedAlignmentILi128EEEEEEvvEEEEvNT_6ParamsE:
[----:B------:R-:W1:Y:S01]  /*0000*/  LDC R1, c[0x0][0x37c] ;  /* 0x0000df00ff017b82 */ /* 0x000e620000000800 */
[----:B------:R-:W2:Y:S01]  /*0010*/  S2R R101, SR_TID.X ;  /* 0x0000000000657919 */ /* 0x000ea20000002100 */
[----:B------:R-:W3:Y:S01]  /*0020*/  LDCU.64 UR4, c[0x0][0x890] ;  /* 0x00011200ff0477ac */ /* 0x000ee20008000a00 */
[----:B------:R-:W-:Y:S02]  /*0030*/  PRMT R88, RZ, 0x7610, R88 ;  /* 0x00007610ff587816 */ /* 0x000fe40000000058 */
[----:B------:R-:W-:Y:S01]  /*0040*/  ELECT P5, URZ, PT ;  /* 0x0000000000ff782f */ /* 0x000fe200038a0000 */
[----:B------:R-:W4:Y:S01]  /*0050*/  LDCU.64 UR48, c[0x0][0x358] ;  /* 0x00006b00ff3077ac */ /* 0x000f220008000a00 */
[----:B---3--:R-:W-:-:S04]  /*0060*/  UISETP.NE.U32.AND UP0, UPT, UR4, URZ, UPT ;  /* 0x000000ff0400728c */ /* 0x008fc8000bf05070 */
[----:B------:R-:W-:Y:S01]  /*0070*/  UISETP.NE.AND.EX UP0, UPT, UR5, URZ, UPT, UP0 ;  /* 0x000000ff0500728c */ /* 0x000fe2000bf05300 */
[----:B--2---:R-:W-:-:S05]  /*0080*/  SHF.R.U32.HI R93, RZ, 0x5, R101 ;  /* 0x00000005ff5d7819 */ /* 0x004fca0000011665 */
[----:B------:R-:W2:Y:S02]  /*0090*/  SHFL.IDX PT, R0, R93, RZ, 0x1f ;  /* 0x00001fff5d007589 */ /* 0x000ea400000e0000 */
[----:B--2---:R-:W-:Y:S01]  /*00a0*/  R2UR UR8, R0 ;  /* 0x00000000000872ca */ /* 0x004fe200000e0000 */
[----:B-1--4-:R-:W-:-:S14]  /*00b0*/  BRA.U UP0, `(.L_x_0) ;  /* 0x00000001002c7547 */ /* 0x012fdc000b800000 */
[----:B------:R-:W1:Y:S02]  /*00c0*/  LDCU.64 UR6, c[0x0][0x888] ;  /* 0x00011100ff0677ac */ /* 0x000e640008000a00 */
[----:B-1----:R-:W-:-:S04]  /*00d0*/  UISETP.NE.U32.AND UP0, UPT, UR6, URZ, UPT ;  /* 0x000000ff0600728c */ /* 0x002fc8000bf05070 */
[----:B------:R-:W-:-:S09]  /*00e0*/  UISETP.NE.AND.EX UP0, UPT, UR7, URZ, UPT, UP0 ;  /* 0x000000ff0700728c */ /* 0x000fd2000bf05300 */
[----:B------:R-:W-:Y:S05]  /*00f0*/  BRA.U !UP0, `(.L_x_1) ;  /* 0x0000000108107547 */ /* 0x000fea000b800000 */
[----:B------:R-:W1:Y:S02]  /*0100*/  LDC.64 R2, c[0x0][0x888] ;  /* 0x00022200ff027b82 */ /* 0x000e640000000a00 */
[----:B-1----:R1:W5:Y:S01]  /*0110*/  LDG.E R49, desc[UR48][R2.64] ;  /* 0x0000003002317981 */ /* 0x002362000c1e1900 */
[----:B------:R-:W-:Y:S01]  /*0120*/  HFMA2 R88, -RZ, RZ, 0, 5.9604644775390625e-08 ;  /* 0x00000001ff587431 */ /* 0x000fe200000001ff */
[----:B------:R-:W-:Y:S05]  /*0130*/  BRA `(.L_x_0) ;  /* 0x00000000000c7947 */ /* 0x000fea0003800000 */
.L_x_1:
[----:B------:R-:W1:Y:S01]  /*0140*/  LDCU UR6, c[0x0][0x880] ;  /* 0x00011000ff0677ac */ /* 0x000e620008000800 */
[----:B------:R-:W-:Y:S01]  /*0150*/  HFMA2 R88, -RZ, RZ, 0, 5.9604644775390625e-08 ;  /* 0x00000001ff587431 */ /* 0x000fe200000001ff */
[----:B-1----:R-:W-:-:S07]  /*0160*/  MOV R49, UR6 ;  /* 0x0000000600317c02 */ /* 0x002fce0008000f00 */
.L_x_0:
[----:B------:R-:W2:Y:S02]  /*0170*/  LDCU.64 UR6, c[0x0][0x8b0] ;  /* 0x00011600ff0677ac */ /* 0x000ea40008000a00 */
[----:B--2---:R-:W-:-:S04]  /*0180*/  UISETP.NE.U32.AND UP0, UPT, UR6, URZ, UPT ;  /* 0x000000ff0600728c */ /* 0x004fc8000bf05070 */
[----:B------:R-:W-:-:S09]  /*0190*/  UISETP.NE.AND.EX UP0, UPT, UR7, URZ, UPT, UP0 ;  /* 0x000000ff0700728c */ /* 0x000fd2000bf05300 */
[----:B------:R-:W-:Y:S05]  /*01a0*/  BRA.U UP0, `(.L_x_2) ;  /* 0x0000000100247547 */ /* 0x000fea000b800000 */
[----:B------:R-:W2:Y:S02]  /*01b0*/  LDCU.64 UR6, c[0x0][0x8a8] ;  /* 0x00011500ff0677ac */ /* 0x000ea40008000a00 */
[----:B--2---:R-:W-:-:S04]  /*01c0*/  UISETP.NE.U32.AND UP0, UPT, UR6, URZ, UPT ;  /* 0x000000ff0600728c */ /* 0x004fc8000bf05070 */
[----:B------:R-:W-:-:S09]  /*01d0*/  UISETP.NE.AND.EX UP0, UPT, UR7, URZ, UPT, UP0 ;  /* 0x000000ff0700728c */ /* 0x000fd2000bf05300 */
[----:B------:R-:W-:Y:S05]  /*01e0*/  BRA.U !UP0, `(.L_x_3) ;  /* 0x00000001080c7547 */ /* 0x000fea000b800000 */
[----:B-1----:R-:W1:Y:S02]  /*01f0*/  LDC.64 R2, c[0x0][0x8a8] ;  /* 0x00022a00ff027b82 */ /* 0x002e640000000a00 */
[----:B-1----:R2:W5:Y:S01]  /*0200*/  LDG.E R47, desc[UR48][R2.64] ;  /* 0x00000030022f7981 */ /* 0x002562000c1e1900 */
[----:B------:R-:W-:Y:S05]  /*0210*/  BRA `(.L_x_2) ;  /* 0x0000000000087947 */ /* 0x000fea0003800000 */
.L_x_3:
[----:B------:R-:W2:Y:S02]  /*0220*/  LDCU UR6, c[0x0][0x8a0] ;  /* 0x00011400ff0677ac */ /* 0x000ea40008000800 */
[----:B--2---:R-:W-:Y:S02]  /*0230*/  MOV R47, UR6 ;  /* 0x00000006002f7c02 */ /* 0x004fe40008000f00 */
.L_x_2:
[----:B------:R-:W-:Y:S01]  /*0240*/  IMAD.U32 R0, RZ, RZ, UR8 ;  /* 0x00000008ff007e24 */ /* 0x000fe2000f8e00ff */
[----:B------:R-:W-:Y:S04]  /*0250*/  BSSY.RECONVERGENT B0, `(.L_x_4) ;  /* 0x000000c000007945 */ /* 0x000fe80003800200 */
[C---:B------:R-:W-:Y:S02]  /*0260*/  ISETP.NE.OR P1, PT, R0.reuse, 0x1, !P5 ;  /* 0x000000010000780c */ /* 0x040fe40006f25670 */
[----:B------:R-:W-:-:S11]  /*0270*/  ISETP.NE.OR P0, PT, R0, 0x3, !P5 ;  /* 0x000000030000780c */ /* 0x000fd60006f05670 */
[----:B------:R-:W-:Y:S05]  /*0280*/  @P1 BRA `(.L_x_5) ;  /* 0x0000000000201947 */ /* 0x000fea0003800000 */
[----:B------:R-:W3:Y:S02]  /*0290*/  LDCU.64 UR6, c[0x0][0x348] ;  /* 0x00006900ff0677ac */ /* 0x000ee40008000a00 */
[----:B---3--:R-:W-:Y:S02]  /*02a0*/  UIADD3 UR10, UP1, UPT, UR6, 0x80, URZ ;  /* 0x00000080060a7890 */ /* 0x008fe4000ff3e0ff */
[----:B------:R-:W-:Y:S02]  /*02b0*/  UIADD3 UR6, UP0, UPT, UR6, 0x180, URZ ;  /* 0x0000018006067890 */ /* 0x000fe4000ff1e0ff */
[----:B------:R-:W-:Y:S02]  /*02c0*/  UIADD3.X UR11, UPT, UPT, URZ, UR7, URZ, UP1, !UPT ;  /* 0x00000007ff0b7290 */ /* 0x000fe40008ffe4ff */
[----:B------:R-:W-:-:S07]  /*02d0*/  UIADD3.X UR7, UPT, UPT, URZ, UR7, URZ, UP0, !UPT ;  /* 0x00000007ff077290 */ /* 0x000fce00087fe4ff */
[----:B------:R3:W-:Y:S02]  /*02e0*/  UTMACCTL.PF [UR10] ;  /* 0x000000000a0079b9 */ /* 0x0007e40008040000 */
[----:B------:R3:W-:Y:S02]  /*02f0*/  UTMACCTL.PF [UR6] ;  /* 0x00000000060079b9 */ /* 0x0007e40008040000 */
[----:B---3--:R-:W-:Y:S01]  /*0300*/  NOP ;  /* 0x0000000000007918 */ /* 0x008fe20000000000 */
.L_x_5:
[----:B------:R-:W-:Y:S05]  /*0310*/  BSYNC.RECONVERGENT B0 ;  /* 0x0000000000007941 */ /* 0x000fea0003800200 */
.L_x_4:
[----:B------:R-:W-:Y:S04]  /*0320*/  BSSY.RECONVERGENT B0, `(.L_x_6) ;  /* 0x000000a000007945 */ /* 0x000fe80003800200 */
        /* <DEDUP_REMOVED lines=9> */
.L_x_7:
[----:B------:R-:W-:Y:S05]  /*03c0*/  BSYNC.RECONVERGENT B0 ;  /* 0x0000000000007941 */ /* 0x000fea0003800200 */
.L_x_6:
[----:B------:R-:W3:Y:S01]  /*03d0*/  LDCU.64 UR6, c[0x0][0x888] ;  /* 0x00011100ff0677ac */ /* 0x000ee20008000a00 */
[----:B------:R-:W-:Y:S02]  /*03e0*/  UISETP.EQ.U32.AND UP1, UPT, UR4, URZ, UPT ;  /* 0x000000ff0400728c */ /* 0x000fe4000bf22070 */
[----:B------:R-:W-:Y:S02]  /*03f0*/  UPLOP3.LUT UP2, UPT, UPT, UPT, UPT, 0x80, 0x8 ;  /* 0x000000000008789c */ /* 0x000fe40003f4f070 */
[----:B---3--:R-:W-:-:S04]  /*0400*/  UISETP.NE.U32.AND UP0, UPT, UR6, URZ, UPT ;  /* 0x000000ff0600728c */ /* 0x008fc8000bf05070 */
[----:B------:R-:W-:-:S04]  /*0410*/  UISETP.NE.AND.EX UP0, UPT, UR7, URZ, UPT, UP0 ;  /* 0x000000ff0700728c */ /* 0x000fc8000bf05300 */
[----:B------:R-:W-:-:S04]  /*0420*/  UISETP.EQ.OR.EX UP3, UPT, UR5, URZ, !UP0, UP1 ;  /* 0x000000ff0500728c */ /* 0x000fc8000c762710 */
[----:B------:R-:W-:-:S05]  /*0430*/  UP2UR UR50, UPR, URZ, 0x8 ;  /* 0x00000008ff327883 */ /* 0x000fca0008000000 */
[----:B------:R-:W-:Y:S07]  /*0440*/  BRA.U !UP3, `(.L_x_8) ;  /* 0x000000010b207547 */ /* 0x000fee000b800000 */
[----:B------:R-:W-:Y:S01]  /*0450*/  UISETP.NE.U32.AND UP2, UPT, UR4, URZ, UPT ;  /* 0x000000ff0400728c */ /* 0x000fe2000bf45070 */
[----:B-----5:R-:W-:Y:S01]  /*0460*/  FSETP.NEU.AND P0, PT, R49, RZ, PT ;  /* 0x000000ff3100720b */ /* 0x020fe20003f0d000 */
[----:B------:R-:W-:Y:S02]  /*0470*/  USEL UR4, URZ, 0xffffffff, UP0 ;  /* 0xffffffffff047887 */ /* 0x000fe40008000000 */
[----:B------:R-:W-:-:S10]  /*0480*/  UISETP.NE.AND.EX UP2, UPT, UR5, URZ, UPT, UP2 ;  /* 0x000000ff0500728c */ /* 0x000fd4000bf45320 */
[----:B------:R-:W-:Y:S01]  /*0490*/  VOTEU.ANY UP1, P0 ;  /* 0x0000000000ff7886 */ /* 0x000fe20000020100 */
[----:B------:R-:W-:-:S04]  /*04a0*/  @!UP2 USEL UR4, URZ, 0xffffffff, UP1 ;  /* 0xffffffffff04a887 */ /* 0x000fc80008800000 */
[----:B------:R-:W-:-:S04]  /*04b0*/  ULOP3.LUT UR4, UR4, 0x1, URZ, 0xc0, !UPT ;  /* 0x0000000104047892 */ /* 0x000fc8000f8ec0ff */
[----:B------:R-:W-:-:S11]  /*04c0*/  UISETP.NE.U32.AND UP2, UPT, UR4, 0x1, UPT ;  /* 0x000000010400788c */ /* 0x000fd6000bf45070 */
.L_x_8:
[----:B-12---:R-:W1:Y:S01]  /*04d0*/  SHFL.IDX PT, R2, R93, RZ, 0x1f ;  /* 0x00001fff5d027589 */ /* 0x006e6200000e0000 */
[----:B------:R-:W-:-:S04]  /*04e0*/  UISETP.NE.AND UP1, UPT, UR8, 0x2, UPT ;  /* 0x000000020800788c */ /* 0x000fc8000bf25270 */
[----:B------:R-:W-:Y:S01]  /*04f0*/  USEL UR6, URZ, 0x1, UP1 ;  /* 0x00000001ff067887 */ /* 0x000fe20008800000 */
[----:B-1----:R-:W-:-:S13]  /*0500*/  ISETP.NE.AND P0, PT, R2, RZ, PT ;  /* 0x000000ff0200720c */ /* 0x002fda0003f05270 */
[----:B------:R-:W-:Y:S05]  /*0510*/  @P0 BRA `(.L_x_9) ;  /* 0x0000000000480947 */ /* 0x000fea0003800000 */
[----:B------:R-:W1:Y:S01]  /*0520*/  S2UR UR5, SR_CgaCtaId ;  /* 0x00000000000579c3 */ /* 0x000e620000008800 */
[----:B------:R-:W-:Y:S01]  /*0530*/  UMOV UR7, 0x400 ;  /* 0x0000040000077882 */ /* 0x000fe20000000000 */
[----:B------:R-:W-:Y:S01]  /*0540*/  UMOV UR4, 0x1 ;  /* 0x0000000100047882 */ /* 0x000fe20000000000 */
[----:B------:R-:W-:Y:S01]  /*0550*/  ELECT P0, URZ, PT ;  /* 0x0000000000ff782f */ /* 0x000fe20003800000 */
[----:B------:R-:W-:-:S04]  /*0560*/  UIADD3 UR10, UPT, UPT, -UR4, 0x100000, URZ ;  /* 0x00100000040a7890 */ /* 0x000fc8000fffe1ff */
[----:B------:R-:W-:Y:S02]  /*0570*/  USHF.L.U32 UR11, UR10, 0xb, URZ ;  /* 0x0000000b0a0b7899 */ /* 0x000fe400080006ff */
[----:B------:R-:W-:Y:S02]  /*0580*/  USHF.L.U32 UR10, UR10, 0x1, URZ ;  /* 0x000000010a0a7899 */ /* 0x000fe400080006ff */
[----:B-1----:R-:W-:Y:S01]  /*0590*/  ULEA UR5, UR5, UR7, 0x18 ;  /* 0x0000000705057291 */ /* 0x002fe2000f8ec0ff */
[----:B------:R-:W1:Y:S11]  /*05a0*/  FENCE.VIEW.ASYNC.S ;  /* 0x00000000000073c6 */ /* 0x000e760000000000 */
[----:B-1----:R1:W2:Y:S01]  /*05b0*/  SYNCS.EXCH.64 URZ, [UR5], UR10 ;  /* 0x0000000a05ff75b2 */ /* 0x0022a20008000100 */
[----:B------:R1:W3:Y:S01]  /*05c0*/  SYNCS.EXCH.64 URZ, [UR5+0x20], UR10 ;  /* 0x0000200a05ff75b2 */ /* 0x0002e20008000100 */
[----:B------:R1:W4:Y:S01]  /*05d0*/  SYNCS.EXCH.64 URZ, [UR5+0x8], UR10 ;  /* 0x0000080a05ff75b2 */ /* 0x0003220008000100 */
[----:B------:R1:W1:Y:S01]  /*05e0*/  SYNCS.EXCH.64 URZ, [UR5+0x28], UR10 ;  /* 0x0000280a05ff75b2 */ /* 0x0002620008000100 */
[----:B------:R1:W1:Y:S01]  /*05f0*/  SYNCS.EXCH.64 URZ, [UR5+0x10], UR10 ;  /* 0x0000100a05ff75b2 */ /* 0x0002620008000100 */
[----:B------:R1:W1:Y:S01]  /*0600*/  SYNCS.EXCH.64 URZ, [UR5+0x30], UR10 ;  /* 0x0000300a05ff75b2 */ /* 0x0002620008000100 */
[----:B------:R1:W1:Y:S01]  /*0610*/  SYNCS.EXCH.64 URZ, [UR5+0x18], UR10 ;  /* 0x0000180a05ff75b2 */ /* 0x0002620008000100 */
[----:B------:R1:W1:Y:S01]  /*0620*/  SYNCS.EXCH.64 URZ, [UR5+0x38], UR10 ;  /* 0x0000380a05ff75b2 */ /* 0x0002620008000100 */
[----:B------:R-:W-:Y:S01]  /*0630*/  NOP ;  /* 0x0000000000007918 */ /* 0x000fe20000000000 */
.L_x_9:
[----:B------:R-:W2:Y:S01]  /*0640*/  SHFL.IDX PT, R2, R93, RZ, 0x1f ;  /* 0x00001fff5d027589 */ /* 0x000ea200000e0000 */
[----:B------:R-:W-:Y:S01]  /*0650*/  NOP ;  /* 0x0000000000007918 */ /* 0x000fe20000000000 */
[----:B--2---:R-:W-:-:S13]  /*0660*/  ISETP.NE.AND P0, PT, R2, 0x1, PT ;  /* 0x000000010200780c */ /* 0x004fda0003f05270 */
[----:B------:R-:W-:Y:S05]  /*0670*/  @P0 BRA `(.L_x_10) ;  /* 0x0000000000580947 */ /* 0x000fea0003800000 */
[----:B------:R-:W2:Y:S01]  /*0680*/  S2UR UR7, SR_CgaCtaId ;  /* 0x00000000000779c3 */ /* 0x000ea20000008800 */
[----:B------:R-:W-:Y:S01]  /*0690*/  UMOV UR9, 0x400 ;  /* 0x0000040000097882 */ /* 0x000fe20000000000 */
[----:B-1----:R-:W-:Y:S01]  /*06a0*/  UMOV UR5, 0x20 ;  /* 0x0000002000057882 */ /* 0x002fe20000000000 */
[----:B------:R-:W-:Y:S01]  /*06b0*/  UMOV UR4, 0x80 ;  /* 0x0000008000047882 */ /* 0x000fe20000000000 */
[----:B------:R-:W-:-:S04]  /*06c0*/  UIADD3 UR10, UPT, UPT, -UR5, 0x100000, URZ ;  /* 0x00100000050a7890 */ /* 0x000fc8000fffe1ff */
[----:B------:R-:W-:Y:S02]  /*06d0*/  USHF.L.U32 UR11, UR10, 0xb, URZ ;  /* 0x0000000b0a0b7899 */ /* 0x000fe400080006ff */
[----:B------:R-:W-:Y:S02]  /*06e0*/  USHF.L.U32 UR10, UR10, 0x1, URZ ;  /* 0x000000010a0a7899 */ /* 0x000fe400080006ff */
[----:B------:R-:W-:-:S04]  /*06f0*/  UIADD3 UR4, UPT, UPT, -UR4, 0x100000, URZ ;  /* 0x0010000004047890 */ /* 0x000fc8000fffe1ff */
[----:B------:R-:W-:Y:S02]  /*0700*/  USHF.L.U32 UR5, UR4, 0xb, URZ ;  /* 0x0000000b04057899 */ /* 0x000fe400080006ff */
[----:B------:R-:W-:Y:S01]  /*0710*/  USHF.L.U32 UR4, UR4, 0x1, URZ ;  /* 0x0000000104047899 */ /* 0x000fe200080006ff */
[----:B------:R-:W-:Y:S01]  /*0720*/  ELECT P0, URZ, PT ;  /* 0x0000000000ff782f */ /* 0x000fe20003800000 */
[----:B--2---:R-:W-:Y:S01]  /*0730*/  ULEA UR7, UR7, UR9, 0x18 ;  /* 0x0000000907077291 */ /* 0x004fe2000f8ec0ff */
[----:B------:R-:W1:Y:S11]  /*0740*/  FENCE.VIEW.ASYNC.S ;  /* 0x00000000000073c6 */ /* 0x000e760000000000 */
[----:B-1----:R2:W1:Y:S01]  /*0750*/  SYNCS.EXCH.64 URZ, [UR7+0x40], UR10 ;  /* 0x0000400a07ff75b2 */ /* 0x0024620008000100 */
[----:B------:R2:W1:Y:S01]  /*0760*/  SYNCS.EXCH.64 URZ, [UR7+0x60], UR4 ;  /* 0x0000600407ff75b2 */ /* 0x0004620008000100 */
[----:B------:R2:W1:Y:S01]  /*0770*/  SYNCS.EXCH.64 URZ, [UR7+0x48], UR10 ;  /* 0x0000480a07ff75b2 */ /* 0x0004620008000100 */
[----:B------:R2:W1:Y:S01]  /*0780*/  SYNCS.EXCH.64 URZ, [UR7+0x68], UR4 ;  /* 0x0000680407ff75b2 */ /* 0x0004620008000100 */
[----:B------:R2:W1:Y:S01]  /*0790*/  SYNCS.EXCH.64 URZ, [UR7+0x50], UR10 ;  /* 0x0000500a07ff75b2 */ /* 0x0004620008000100 */
[----:B------:R2:W1:Y:S01]  /*07a0*/  SYNCS.EXCH.64 URZ, [UR7+0x70], UR4 ;  /* 0x0000700407ff75b2 */ /* 0x0004620008000100 */
[----:B------:R2:W1:Y:S01]  /*07b0*/  SYNCS.EXCH.64 URZ, [UR7+0x58], UR10 ;  /* 0x0000580a07ff75b2 */ /* 0x0004620008000100 */
[----:B------:R2:W1:Y:S02]  /*07c0*/  SYNCS.EXCH.64 URZ, [UR7+0x78], UR4 ;  /* 0x0000780407ff75b2 */ /* 0x0004640008000100 */
[----:B--2---:R-:W-:Y:S01]  /*07d0*/  NOP ;  /* 0x0000000000007918 */ /* 0x004fe20000000000 */
.L_x_10:
[----:B------:R-:W2:Y:S01]  /*07e0*/  SHFL.IDX PT, R2, R93, RZ, 0x1f ;  /* 0x00001fff5d027589 */ /* 0x000ea200000e0000 */
[----:B------:R-:W-:Y:S01]  /*07f0*/  NOP ;  /* 0x0000000000007918 */ /* 0x000fe20000000000 */
[----:B--2---:R-:W-:-:S13]  /*0800*/  ISETP.NE.AND P0, PT, R2, 0x3, PT ;  /* 0x000000030200780c */ /* 0x004fda0003f05270 */
[----:B------:R-:W-:Y:S05]  /*0810*/  @P0 BRA `(.L_x_11) ;  /* 0x0000000000300947 */ /* 0x000fea0003800000 */
[----:B-1----:R-:W1:Y:S01]  /*0820*/  S2UR UR5, SR_CgaCtaId ;  /* 0x00000000000579c3 */ /* 0x002e620000008800 */
        /* <DEDUP_REMOVED lines=8> */
[----:B-1----:R2:W1:Y:S01]  /*08b0*/  SYNCS.EXCH.64 URZ, [UR5+0x80], UR10 ;  /* 0x0000800a05ff75b2 */ /* 0x0024620008000100 */
[----:B------:R2:W1:Y:S02]  /*08c0*/  SYNCS.EXCH.64 URZ, [UR5+0x88], UR10 ;  /* 0x0000880a05ff75b2 */ /* 0x0004640008000100 */
[----:B--2---:R-:W-:Y:S01]  /*08d0*/  NOP ;  /* 0x0000000000007918 */ /* 0x004fe20000000000 */
.L_x_11:
[----:B------:R-:W2:Y:S01]  /*08e0*/  SHFL.IDX PT, R2, R93, RZ, 0x1f ;  /* 0x00001fff5d027589 */ /* 0x000ea200000e0000 */
[----:B------:R-:W-:Y:S01]  /*08f0*/  NOP ;  /* 0x0000000000007918 */ /* 0x000fe20000000000 */
[----:B--2---:R-:W-:-:S13]  /*0900*/  ISETP.NE.AND P0, PT, R2, 0x4, PT ;  /* 0x000000040200780c */ /* 0x004fda0003f05270 */
[----:B------:R-:W-:Y:S05]  /*0910*/  @P0 BRA `(.L_x_12) ;  /* 0x00000000004c0947 */ /* 0x000fea0003800000 */
[----:B-1----:R-:W1:Y:S01]  /*0920*/  S2UR UR5, SR_CgaCtaId ;  /* 0x00000000000579c3 */ /* 0x002e620000008800 */
[----:B------:R-:W-:Y:S01]  /*0930*/  UMOV UR9, 0x100 ;  /* 0x0000010000097882 */ /* 0x000fe20000000000 */
[----:B------:R-:W-:Y:S01]  /*0940*/  UMOV UR7, 0x400 ;  /* 0x0000040000077882 */ /* 0x000fe20000000000 */
[----:B------:R-:W-:Y:S01]  /*0950*/  USEL UR9, UR9, 0xe0, UP2 ;  /* 0x000000e009097887 */ /* 0x000fe20009000000 */
[----:B------:R-:W-:Y:S01]  /*0960*/  UMOV UR4, 0x1 ;  /* 0x0000000100047882 */ /* 0x000fe20000000000 */
[----:B------:R-:W-:Y:S01]  /*0970*/  ELECT P0, URZ, PT ;  /* 0x0000000000ff782f */ /* 0x000fe20003800000 */
[----:B------:R-:W-:-:S04]  /*0980*/  UIADD3 UR10, UPT, UPT, -UR4, 0x100000, URZ ;  /* 0x00100000040a7890 */ /* 0x000fc8000fffe1ff */
[----:B------:R-:W-:Y:S02]  /*0990*/  USHF.L.U32 UR11, UR10, 0xb, URZ ;  /* 0x0000000b0a0b7899 */ /* 0x000fe400080006ff */
[----:B------:R-:W-:Y:S02]  /*09a0*/  USHF.L.U32 UR10, UR10, 0x1, URZ ;  /* 0x000000010a0a7899 */ /* 0x000fe400080006ff */
[----:B------:R-:W-:-:S04]  /*09b0*/  UIADD3 UR12, UPT, UPT, -UR9, 0x100000, URZ ;  /* 0x00100000090c7890 */ /* 0x000fc8000fffe1ff */
[----:B------:R-:W-:Y:S02]  /*09c0*/  USHF.L.U32 UR13, UR12, 0xb, URZ ;  /* 0x0000000b0c0d7899 */ /* 0x000fe400080006ff */
[----:B------:R-:W-:Y:S02]  /*09d0*/  USHF.L.U32 UR12, UR12, 0x1, URZ ;  /* 0x000000010c0c7899 */ /* 0x000fe400080006ff */
[----:B-1----:R-:W-:Y:S01]  /*09e0*/  ULEA UR5, UR5, UR7, 0x18 ;  /* 0x0000000705057291 */ /* 0x002fe2000f8ec0ff */
[----:B------:R-:W1:Y:S11]  /*09f0*/  FENCE.VIEW.ASYNC.S ;  /* 0x00000000000073c6 */ /* 0x000e760000000000 */
[----:B-1----:R2:W1:Y:S01]  /*0a00*/  SYNCS.EXCH.64 URZ, [UR5+0x90], UR10 ;  /* 0x0000900a05ff75b2 */ /* 0x0024620008000100 */
[----:B------:R2:W1:Y:S01]  /*0a10*/  SYNCS.EXCH.64 URZ, [UR5+0xa0], UR12 ;  /* 0x0000a00c05ff75b2 */ /* 0x0004620008000100 */
[----:B------:R2:W1:Y:S01]  /*0a20*/  SYNCS.EXCH.64 URZ, [UR5+0x98], UR10 ;  /* 0x0000980a05ff75b2 */ /* 0x0004620008000100 */
[----:B------:R2:W1:Y:S02]  /*0a30*/  SYNCS.EXCH.64 URZ, [UR5+0xa8], UR12 ;  /* 0x0000a80c05ff75b2 */ /* 0x0004640008000100 */
[----:B--2---:R-:W-:Y:S01]  /*0a40*/  NOP ;  /* 0x0000000000007918 */ /* 0x004fe20000000000 */
.L_x_12:
        /* <DEDUP_REMOVED lines=26> */
.L_x_13:
        /* <DEDUP_REMOVED lines=18> */
.L_x_14:
[----:B-1----:R-:W1:Y:S01]  /*0d10*/  S2UR UR5, SR_CTAID.X ;  /* 0x00000000000579c3 */ /* 0x002e620000002500 */
[----:B------:R-:W-:-:S05]  /*0d20*/  CS2R.32 R87, SR_CgaSize ;  /* 0x0000000000577805 */ /* 0x000fca0000008a00 */
[----:B------:R-:W-:-:S05]  /*0d30*/  IMAD R87, R87, -0xa0, RZ ;  /* 0xffffff6057577824 */ /* 0x000fca00078e02ff */
[----:B------:R-:W-:-:S14]  /*0d40*/  R2UR UR9, R87 ;  /* 0x00000000570972ca */ /* 0x000fdc00000e0000 */
[----:B------:R-:W2:Y:S01]  /*0d50*/  LDCU UR9, c[0x0][UR9+0x2b0] ;  /* 0x00005600090977ac */ /* 0x000ea20008000800 */
[----:B------:R-:W-:Y:S01]  /*0d60*/  NOP ;  /* 0x0000000000007918 */ /* 0x000fe20000000000 */
[----:B------:R-:W-:-:S05]  /*0d70*/  CS2R.32 R87, SR_CgaSize ;  /* 0x0000000000577805 */ /* 0x000fca0000008a00 */
[----:B------:R-:W-:-:S05]  /*0d80*/  IMAD R87, R87, -0xa0, RZ ;  /* 0xffffff6057577824 */ /* 0x000fca00078e02ff */
[----:B------:R-:W-:-:S14]  /*0d90*/  R2UR UR7, R87 ;  /* 0x00000000570772ca */ /* 0x000fdc00000e0000 */
[----:B------:R-:W3:Y:S01]  /*0da0*/  LDCU UR7, c[0x0][UR7+0x2b4] ;  /* 0x00005680070777ac */ /* 0x000ee20008000800 */
[----:B------:R-:W4:Y:S08]  /*0db0*/  S2UR UR4, SR_CTAID.Y ;  /* 0x00000000000479c3 */ /* 0x000f300000002600 */
[----:B------:R-:W3:Y:S01]  /*0dc0*/  LDC R10, c[0x0][0xb24] ;  /* 0x0002c900ff0a7b82 */ /* 0x000ee20000000800 */
[----:B-1----:R-:W-:-:S02]  /*0dd0*/  I2FP.F32.U32 R87, UR5 ;  /* 0x0000000500577c45 */ /* 0x002fc40008201000 */
[----:B------:R-:W-:-:S05]  /*0de0*/  CS2R.32 R3, SR_CgaSize ;  /* 0x0000000000037805 */ /* 0x000fca0000008a00 */
[----:B------:R-:W-:-:S06]  /*0df0*/  IMAD R3, R3, -0xa0, RZ ;  /* 0xffffff6003037824 */ /* 0x000fcc00078e02ff */
[----:B------:R-:W1:Y:S01]  /*0e00*/  LDC R3, c[0x0][R3+0x2a0] ;  /* 0x0000a80003037b82 */ /* 0x000e620000000800 */
[----:B------:R-:W-:Y:S01]  /*0e10*/  MOV R15, UR5 ;  /* 0x00000005000f7c02 */ /* 0x000fe20008000f00 */
[----:B--2---:R-:W-:Y:S01]  /*0e20*/  FMUL R87, R87, UR9 ;  /* 0x0000000957577c20 */ /* 0x004fe20008400000 */
[----:B----4-:R-:W-:Y:S02]  /*0e30*/  I2FP.F32.U32 R86, UR4 ;  /* 0x0000000400567c45 */ /* 0x010fe40008201000 */
[----:B------:R-:W-:-:S05]  /*0e40*/  CS2R.32 R2, SR_CgaSize ;  /* 0x0000000000027805 */ /* 0x000fca0000008a00 */
[----:B------:R-:W-:-:S06]  /*0e50*/  IMAD R2, R2, -0xa0, RZ ;  /* 0xffffff6002027824 */ /* 0x000fcc00078e02ff */
[----:B------:R-:W2:Y:S01]  /*0e60*/  LDC R2, c[0x0][R2+0x2a4] ;  /* 0x0000a90002027b82 */ /* 0x000ea20000000800 */
[----:B------:R-:W-:Y:S01]  /*0e70*/  MOV R14, UR4 ;  /* 0x00000004000e7c02 */ /* 0x000fe20008000f00 */
[----:B------:R-:W4:Y:S01]  /*0e80*/  F2I.U32.TRUNC.NTZ R87, R87 ;  /* 0x0000005700577305 */ /* 0x000f22000020f000 */
[----:B---3--:R-:W-:-:S05]  /*0e90*/  FMUL R86, R86, UR7 ;  /* 0x0000000756567c20 */ /* 0x008fca0008400000 */
[----:B------:R-:W-:Y:S01]  /*0ea0*/  BAR.SYNC.DEFER_BLOCKING 0x0 ;  /* 0x0000000000007b1d */ /* 0x000fe20000010000 */
[----:B------:R-:W-:-:S05]  /*0eb0*/  ISETP.GE.AND P0, PT, R10, 0x1, PT ;  /* 0x000000010a00780c */ /* 0x000fca0003f06270 */
[----:B------:R-:W3:Y:S02]  /*0ec0*/  F2I.U32.TRUNC.NTZ R86, R86 ;  /* 0x0000005600567305 */ /* 0x000ee4000020f000 */
[----:B------:R-:W2:Y:S01]  /*0ed0*/  S2UR UR44, SR_CTAID.Z ;  /* 0x00000000002c79c3 */ /* 0x000ea20000002700 */
[----:B----4-:R-:W-:-:S05]  /*0ee0*/  IADD3 R87, PT, PT, -R87, RZ, RZ ;  /* 0x000000ff57577210 */ /* 0x010fca0007ffe1ff */
[----:B-1----:R-:W-:Y:S01]  /*0ef0*/  IMAD R87, R3, R87, UR5 ;  /* 0x0000000503577e24 */ /* 0x002fe2000f8e0257 */
[----:B---3--:R-:W-:-:S05]  /*0f00*/  IADD3 R86, PT, PT, -R86, RZ, RZ ;  /* 0x000000ff56567210 */ /* 0x008fca0007ffe1ff */
[----:B--2---:R-:W-:Y:S01]  /*0f10*/  IMAD R86, R2, R86, UR4 ;  /* 0x0000000402567e24 */ /* 0x004fe2000f8e0256 */
[----:B------:R-:W-:Y:S06]  /*0f20*/  @!P0 BRA `(.L_x_15) ;  /* 0x0000000000b88947 */ /* 0x000fec0003800000 */
[----:B------:R-:W1:Y:S01]  /*0f30*/  LDC.64 R4, c[0x0][0xb18] ;  /* 0x0002c600ff047b82 */ /* 0x000e620000000a00 */
[----:B------:R-:W-:-:S07]  /*0f40*/  ISETP.NE.AND P0, PT, R10, 0x1, PT ;  /* 0x000000010a00780c */ /* 0x000fce0003f05270 */
[----:B------:R-:W2:Y:S08]  /*0f50*/  LDC R9, c[0x0][0xb0c] ;  /* 0x0002c300ff097b82 */ /* 0x000eb00000000800 */
[----:B------:R-:W3:Y:S08]  /*0f60*/  LDC R12, c[0x0][0x370] ;  /* 0x0000dc00ff0c7b82 */ /* 0x000ef00000000800 */
[----:B------:R-:W4:Y:S01]  /*0f70*/  LDC R11, c[0x0][0x374] ;  /* 0x0000dd00ff0b7b82 */ /* 0x000f220000000800 */
[----:B-1----:R-:W-:-:S07]  /*0f80*/  ISETP.NE.AND P1, PT, R4, 0x1, PT ;  /* 0x000000010400780c */ /* 0x002fce0003f25270 */
[----:B------:R-:W3:Y:S01]  /*0f90*/  LDC.64 R6, c[0x0][0xb10] ;  /* 0x0002c400ff067b82 */ /* 0x000ee20000000a00 */
[----:B--2---:R-:W-:-:S07]  /*0fa0*/  ISETP.NE.AND P2, PT, R9, 0x1, PT ;  /* 0x000000010900780c */ /* 0x004fce0003f45270 */
[----:B------:R-:W1:Y:S08]  /*0fb0*/  LDC R8, c[0x0][0xb20] ;  /* 0x0002c800ff087b82 */ /* 0x000e700000000800 */
[----:B------:R-:W2:Y:S01]  /*0fc0*/  LDC.64 R2, c[0x0][0xb28] ;  /* 0x0002ca00ff027b82 */ /* 0x000ea20000000a00 */
[----:B----4-:R-:W-:-:S04]  /*0fd0*/  IMAD.HI.U32 R13, R11, R5, RZ ;  /* 0x000000050b0d7227 */ /* 0x010fc800078e00ff */
[----:B------:R-:W-:-:S04]  /*0fe0*/  IMAD.HI.U32 R5, R14, R5, RZ ;  /* 0x000000050e057227 */ /* 0x000fc800078e00ff */
[----:B---3--:R-:W-:-:S05]  /*0ff0*/  IMAD.HI.U32 R16, R12, R6, RZ ;  /* 0x000000060c107227 */ /* 0x008fca00078e00ff */
[-C--:B------:R-:W-:Y:S01]  /*1000*/  @P2 SHF.R.U32.HI R12, RZ, R7.reuse, R16 ;  /* 0x00000007ff0c2219 */ /* 0x080fe20000011610 */
[----:B------:R-:W-:Y:S01]  /*1010*/  IMAD.HI.U32 R16, R15, R6, RZ ;  /* 0x000000060f107227 */ /* 0x000fe200078e00ff */
[-C--:B-1----:R-:W-:Y:S02]  /*1020*/  @P1 SHF.R.U32.HI R11, RZ, R8.reuse, R13 ;  /* 0x00000008ff0b1219 */ /* 0x082fe4000001160d */
[----:B------:R-:W-:Y:S02]  /*1030*/  SHF.R.U32.HI R5, RZ, R8, R5 ;  /* 0x00000008ff057219 */ /* 0x000fe40000011605 */
[----:B------:R-:W-:Y:S02]  /*1040*/  SHF.R.U32.HI R16, RZ, R7, R16 ;  /* 0x00000007ff107219 */ /* 0x000fe40000011610 */
[----:B------:R-:W-:Y:S01]  /*1050*/  SEL R5, R14, R5, !P1 ;  /* 0x000000050e057207 */ /* 0x000fe20004800000 */
[----:B--2---:R-:W-:Y:S01]  /*1060*/  IMAD.HI.U32 R13, R11, R2, RZ ;  /* 0x000000020b0d7227 */ /* 0x004fe200078e00ff */
[----:B------:R-:W-:-:S03]  /*1070*/  SEL R16, R15, R16, !P2 ;  /* 0x000000100f107207 */ /* 0x000fc60005000000 */
[----:B------:R-:W-:Y:S01]  /*1080*/  IMAD.HI.U32 R6, R12, R2, RZ ;  /* 0x000000020c067227 */ /* 0x000fe200078e00ff */
[----:B------:R-:W-:-:S04]  /*1090*/  @P0 SHF.R.U32.HI R11, RZ, R3, R13 ;  /* 0x00000003ff0b0219 */ /* 0x000fc8000001160d */
[----:B------:R-:W-:Y:S01]  /*10a0*/  @P0 SHF.R.U32.HI R12, RZ, R3, R6 ;  /* 0x00000003ff0c0219 */ /* 0x000fe20000011606 */
[----:B------:R-:W-:-:S04]  /*10b0*/  IMAD R11, R11, R10, RZ ;  /* 0x0000000a0b0b7224 */ /* 0x000fc800078e02ff */
[----:B------:R-:W-:Y:S01]  /*10c0*/  IMAD R6, R12, R10, RZ ;  /* 0x0000000a0c067224 */ /* 0x000fe200078e02ff */
[----:B------:R-:W-:-:S04]  /*10d0*/  ISETP.GE.AND P1, PT, R5, R11, PT ;  /* 0x0000000b0500720c */ /* 0x000fc80003f26270 */
[----:B------:R-:W-:Y:S01]  /*10e0*/  ISETP.GE.OR P1, PT, R16, R6, P1 ;  /* 0x000000061000720c */ /* 0x000fe20000f26670 */
[----:B------:R-:W-:-:S05]  /*10f0*/  IMAD.HI.U32 R6, R5, R2, RZ ;  /* 0x0000000205067227 */ /* 0x000fca00078e00ff */
[----:B------:R-:W-:-:S04]  /*1100*/  SHF.R.U32.HI R6, RZ, R3, R6 ;  /* 0x00000003ff067219 */ /* 0x000fc80000011606 */
[----:B------:R-:W-:-:S03]  /*1110*/  SEL R6, R5, R6, !P0 ;  /* 0x0000000605067207 */ /* 0x000fc60004000000 */
[----:B------:R-:W-:Y:S01]  /*1120*/  @!P1 IMAD.HI.U32 R7, R16, R2, RZ ;  /* 0x0000000210079227 */ /* 0x000fe200078e00ff */
[----:B------:R-:W-:-:S04]  /*1130*/  IADD3 R2, PT, PT, -R6, RZ, RZ ;  /* 0x000000ff06027210 */ /* 0x000fc80007ffe1ff */
[----:B------:R-:W-:Y:S01]  /*1140*/  @!P1 SHF.R.U32.HI R3, RZ, R3, R7 ;  /* 0x00000003ff039219 */ /* 0x000fe20000011607 */
[----:B------:R-:W-:Y:S01]  /*1150*/  IMAD R2, R10, R2, R5 ;  /* 0x000000020a027224 */ /* 0x000fe200078e0205 */
[----:B------:R-:W-:Y:S02]  /*1160*/  IADD3 R7, PT, PT, -R5, RZ, RZ ;  /* 0x000000ff05077210 */ /* 0x000fe40007ffe1ff */
[----:B------:R-:W-:-:S03]  /*1170*/  @!P1 SEL R3, R16, R3, !P0 ;  /* 0x0000000310039207 */ /* 0x000fc60004000000 */
[----:B------:R-:W-:Y:S02]  /*1180*/  IMAD R7, R4, R7, R14 ;  /* 0x0000000704077224 */ /* 0x000fe400078e020e */
[--C-:B------:R-:W-:Y:S02]  /*1190*/  @!P1 IMAD.IADD R6, R6, 0x1, -R3.reuse ;  /* 0x0000000106069824 */ /* 0x100fe400078e0a03 */
[----:B------:R-:W-:Y:S01]  /*11a0*/  @!P1 IMAD R3, R2, R12, R3 ;  /* 0x0000000c02039224 */ /* 0x000fe200078e0203 */
[----:B------:R-:W-:Y:S01]  /*11b0*/  IADD3 R2, PT, PT, -R16, RZ, RZ ;  /* 0x000000ff10027210 */ /* 0x000fe20007ffe1ff */
[----:B------:R-:W-:Y:S02]  /*11c0*/  @!P1 IMAD R5, R6, R10, R16 ;  /* 0x0000000a06059224 */ /* 0x000fe400078e0210 */
[----:B------:R-:W-:Y:S02]  /*11d0*/  @!P1 IMAD.MOV.U32 R16, RZ, RZ, R3 ;  /* 0x000000ffff109224 */ /* 0x000fe400078e0003 */
[----:B------:R-:W-:-:S02]  /*11e0*/  IMAD R2, R9, R2, R15 ;  /* 0x0000000209027224 */ /* 0x000fc400078e020f */
[----:B------:R-:W-:Y:S02]  /*11f0*/  IMAD R14, R5, R4, R7 ;  /* 0x00000004050e7224 */ /* 0x000fe400078e0207 */
[----:B------:R-:W-:Y:S02]  /*1200*/  IMAD R15, R16, R9, R2 ;  /* 0x00000009100f7224 */ /* 0x000fe400078e0202 */
.L_x_15:
[----:B------:R-:W1:Y:S01]  /*1210*/  LDCU UR4, c[0x0][0xb30] ;  /* 0x00016600ff0477ac */ /* 0x000e620008000800 */
[----:B------:R-:W2:Y:S08]  /*1220*/  S2UR UR37, SR_CgaCtaId ;  /* 0x00000000002579c3 */ /* 0x000eb00000008800 */
[----:B------:R-:W3:Y:S01]  /*1230*/  LDC R40, c[0x0][0xb24] ;  /* 0x0002c900ff287b82 */ /* 0x000ee20000000800 */
[----:B-1----:R-:W-:-:S09]  /*1240*/  UISETP.NE.AND UP1, UPT, UR4, 0x1, UPT ;  /* 0x000000010400788c */ /* 0x002fd2000bf25270 */
[----:B--2---:R-:W-:Y:S05]  /*1250*/  BRA.U UP1, `(.L_x_16) ;  /* 0x0000000101407547 */ /* 0x004fea000b800000 */
[----:B------:R-:W1:Y:S08]  /*1260*/  LDC.64 R4, c[0x0][0xb10] ;  /* 0x0002c400ff047b82 */ /* 0x000e700000000a00 */
[----:B------:R-:W2:Y:S08]  /*1270*/  LDC.64 R2, c[0x0][0xb18] ;  /* 0x0002c600ff027b82 */ /* 0x000eb00000000a00 */
[----:B------:R-:W4:Y:S08]  /*1280*/  LDC R6, c[0x0][0xb20] ;  /* 0x0002c800ff067b82 */ /* 0x000f300000000800 */
[----:B------:R-:W3:Y:S01]  /*1290*/  LDC R7, c[0x0][0xb0c] ;  /* 0x0002c300ff077b82 */ /* 0x000ee20000000800 */
[----:B-1----:R-:W-:-:S05]  /*12a0*/  IMAD.HI.U32 R4, R15, R4, RZ ;  /* 0x000000040f047227 */ /* 0x002fca00078e00ff */
[----:B------:R-:W-:Y:S01]  /*12b0*/  SHF.R.U32.HI R4, RZ, R5, R4 ;  /* 0x00000005ff047219 */ /* 0x000fe20000011604 */
[----:B--2---:R-:W-:Y:S01]  /*12c0*/  IMAD.HI.U32 R3, R14, R3, RZ ;  /* 0x000000030e037227 */ /* 0x004fe200078e00ff */
[----:B------:R-:W-:-:S04]  /*12d0*/  ISETP.NE.AND P0, PT, R2, 0x1, PT ;  /* 0x000000010200780c */ /* 0x000fc80003f05270 */
[----:B----4-:R-:W-:-:S04]  /*12e0*/  SHF.R.U32.HI R3, RZ, R6, R3 ;  /* 0x00000006ff037219 */ /* 0x010fc80000011603 */
[----:B------:R-:W-:Y:S02]  /*12f0*/  SEL R3, R14, R3, !P0 ;  /* 0x000000030e037207 */ /* 0x000fe40004000000 */
[----:B---3--:R-:W-:-:S04]  /*1300*/  ISETP.NE.AND P1, PT, R7, 0x1, PT ;  /* 0x000000010700780c */ /* 0x008fc80003f25270 */
[----:B------:R-:W-:-:S05]  /*1310*/  SEL R4, R15, R4, !P1 ;  /* 0x000000040f047207 */ /* 0x000fca0004800000 */
[----:B------:R-:W-:Y:S02]  /*1320*/  IMAD.IADD R5, R3, 0x1, -R4 ;  /* 0x0000000103057824 */ /* 0x000fe400078e0a04 */
[----:B------:R-:W-:Y:S02]  /*1330*/  IMAD.IADD R3, R4, 0x1, -R3 ;  /* 0x0000000104037824 */ /* 0x000fe400078e0a03 */
[----:B------:R-:W-:Y:S02]  /*1340*/  IMAD R15, R5, R7, R15 ;  /* 0x00000007050f7224 */ /* 0x000fe400078e020f */
[----:B------:R-:W-:-:S07]  /*1350*/  IMAD R14, R3, R2, R14 ;  /* 0x00000002030e7224 */ /* 0x000fce00078e020e */
.L_x_16:
[----:B------:R-:W-:Y:S01]  /*1360*/  BAR.SYNC.DEFER_BLOCKING 0x0 ;  /* 0x0000000000007b1d */ /* 0x000fe20000010000 */
[----:B------:R-:W-:Y:S01]  /*1370*/  UISETP.NE.AND UP1, UPT, UR8, 0x2, UPT ;  /* 0x000000020800788c */ /* 0x000fe2000bf25270 */
[----:B------:R-:W-:Y:S02]  /*1380*/  ISETP.NE.OR P5, PT, R0, 0x2, !P5 ;  /* 0x000000020000780c */ /* 0x000fe40006fa5670 */
[----:B------:R-:W-:-:S06]  /*1390*/  LOP3.LUT R2, R101, 0x1f, RZ, 0xc0, !PT ;  /* 0x0000001f65027812 */ /* 0x000fcc00078ec0ff */
[----:B------:R-:W-:Y:S05]  /*13a0*/  BRA.U UP1, `(.L_x_17) ;  /* 0x0000001101e47547 */ /* 0x000fea000b800000 */
[----:B------:R-:W1:Y:S01]  /*13b0*/  LDCU UR13, c[0x0][0x38c] ;  /* 0x00007180ff0d77ac */ /* 0x000e620008000800 */
[----:B------:R-:W2:Y:S01]  /*13c0*/  LDC R8, c[0x0][0x370] ;  /* 0x0000dc00ff087b82 */ /* 0x000ea20000000800 */
[----:B------:R-:W-:Y:S01]  /*13d0*/  PLOP3.LUT P1, PT, PT, PT, UP2, 0x80, 0x8 ;  /* 0x000000000008781c */ /* 0x000fe20003f2f028 */
[----:B------:R-:W-:Y:S01]  /*13e0*/  IMAD.MOV.U32 R17, RZ, RZ, 0x1 ;  /* 0x00000001ff117424 */ /* 0x000fe200078e00ff */
[----:B------:R-:W-:Y:S01]  /*13f0*/  ISETP.EQ.OR P4, PT, R2, RZ, P5 ;  /* 0x000000ff0200720c */ /* 0x000fe20002f82670 */
[----:B------:R-:W-:Y:S01]  /*1400*/  IMAD.MOV.U32 R16, RZ, RZ, RZ ;  /* 0x000000ffff107224 */ /* 0x000fe200078e00ff */
[----:B------:R-:W-:Y:S02]  /*1410*/  PLOP3.LUT P1, PT, P1, PT, PT, 0x8, 0x80 ;  /* 0x000000000080781c */ /* 0x000fe40000f2e170 */
[----:B------:R-:W-:Y:S01]  /*1420*/  CS2R R12, SRZ ;  /* 0x00000000000c7805 */ /* 0x000fe2000001ff00 */
[----:B------:R-:W-:Y:S01]  /*1430*/  IMAD.MOV.U32 R11, RZ, RZ, 0x1 ;  /* 0x00000001ff0b7424 */ /* 0x000fe200078e00ff */
[----:B------:R-:W4:Y:S01]  /*1440*/  LDC R0, c[0x0][0x374] ;  /* 0x0000dd00ff007b82 */ /* 0x000f220000000800 */
[----:B------:R-:W2:Y:S01]  /*1450*/  LDCU.64 UR22, c[0x0][0x348] ;  /* 0x00006900ff1677ac */ /* 0x000ea20008000a00 */
[----:B------:R-:W-:Y:S01]  /*1460*/  UMOV UR6, URZ ;  /* 0x000000ff00067c82 */ /* 0x000fe20008000000 */
[----:B-1----:R-:W-:-:S04]  /*1470*/  UIADD3 UR5, UPT, UPT, UR13, 0x3f, URZ ;  /* 0x0000003f0d057890 */ /* 0x002fc8000fffe0ff */
[----:B------:R-:W-:-:S04]  /*1480*/  USHF.R.S32.HI UR4, URZ, 0x1f, UR5 ;  /* 0x0000001fff047899 */ /* 0x000fc80008011405 */
[----:B------:R-:W-:-:S04]  /*1490*/  ULEA.HI UR4, UR4, UR5, URZ, 0x6 ;  /* 0x0000000504047291 */ /* 0x000fc8000f8f30ff */
[----:B------:R-:W-:Y:S02]  /*14a0*/  USHF.R.S32.HI UR15, URZ, 0x6, UR4 ;  /* 0x00000006ff0f7899 */ /* 0x000fe40008011404 */
[----:B------:R-:W-:Y:S02]  /*14b0*/  UIADD3 UR4, UPT, UPT, UR13, -0x1, URZ ;  /* 0xffffffff0d047890 */ /* 0x000fe4000fffe0ff */
[----:B------:R-:W-:Y:S02]  /*14c0*/  UISETP.LT.U32.AND UP0, UPT, UR15, 0x4, UPT ;  /* 0x000000040f00788c */ /* 0x000fe4000bf01070 */
[----:B------:R-:W-:Y:S02]  /*14d0*/  UISETP.GE.U32.AND UP1, UPT, UR4, -0x7f, UPT ;  /* 0xffffff810400788c */ /* 0x000fe4000bf26070 */
[----:B------:R-:W-:Y:S02]  /*14e0*/  USEL UR14, UR15, 0x4, UP0 ;  /* 0x000000040f0e7887 */ /* 0x000fe40008000000 */
[----:B------:R-:W-:-:S02]  /*14f0*/  UIADD3 UR13, UPT, UPT, UR13, 0x7e, URZ ;  /* 0x0000007e0d0d7890 */ /* 0x000fc4000fffe0ff */
[----:B------:R-:W-:Y:S02]  /*1500*/  UIADD3 UR5, UPT, UPT, UR14, -0x1, URZ ;  /* 0xffffffff0e057890 */ /* 0x000fe4000fffe0ff */
[----:B------:R-:W-:-:S03]  /*1510*/  UIADD3 UR7, UPT, UPT, UR15, -UR14, URZ ;  /* 0x8000000e0f077290 */ /* 0x000fc6000fffe0ff */
[----:B------:R-:W-:-:S04]  /*1520*/  @UP1 UIADD3 UR5, UPT, UPT, UR14, URZ, URZ ;  /* 0x000000ff0e051290 */ /* 0x000fc8000fffe0ff */
[----:B--2---:R-:W-:-:S12]  /*1530*/  UIADD3 UR5, UPT, UPT, UR5, 0x1, URZ ;  /* 0x0000000105057890 */ /* 0x004fd8000fffe0ff */
.L_x_35:
[----:B------:R-:W-:Y:S01]  /*1540*/  UISETP.NE.AND UP0, UPT, UR37, URZ, UPT ;  /* 0x000000ff2500728c */ /* 0x000fe2000bf05270 */
[----:B------:R-:W1:Y:S08]  /*1550*/  S2UR UR37, SR_CgaCtaId ;  /* 0x00000000002579c3 */ /* 0x000e700000008800 */
[----:B------:R-:W-:Y:S05]  /*1560*/  BRA.U UP0, `(.L_x_18) ;  /* 0x0000000100347547 */ /* 0x000fea000b800000 */
[----:B------:R-:W2:Y:S01]  /*1570*/  S2R R2, SR_CgaCtaId ;  /* 0x0000000000027919 */ /* 0x000ea20000008800 */
[----:B------:R-:W-:-:S04]  /*1580*/  MOV R3, 0x400 ;  /* 0x0000040000037802 */ /* 0x000fc80000000f00 */
[----:B--2---:R-:W-:Y:S02]  /*1590*/  LEA R2, R2, R3, 0x18 ;  /* 0x0000000302027211 */ /* 0x004fe400078ec0ff */
[----:B------:R-:W-:-:S03]  /*15a0*/  SHF.L.U32 R3, R11, 0x1f, RZ ;  /* 0x0000001f0b037819 */ /* 0x000fc600000006ff */
[----:B------:R-:W-:-:S04]  /*15b0*/  IMAD R2, R12, 0x8, R2 ;  /* 0x000000080c027824 */ /* 0x000fc800078e0202 */
[----:B------:R-:W2:Y:S02]  /*15c0*/  SYNCS.PHASECHK.TRANS64.TRYWAIT P0, [R2+URZ+0x100], R3 ;  /* 0x00010003020075a7 */ /* 0x000ea400080011ff */
[----:B--2---:R-:W-:Y:S05]  /*15d0*/  @!P0 BRA `(.L_x_19) ;  /* 0x0000007800ac8947 */ /* 0x004fea0003800000 */
.L_x_131:
[----:B------:R-:W-:Y:S01]  /*15e0*/  VIADD R12, R12, 0x1 ;  /* 0x000000010c0c7836 */ /* 0x000fe20000000000 */
[----:B------:R2:W-:Y:S04]  /*15f0*/  SYNCS.ARRIVE.TRANS64.A1T0 RZ, [R2+URZ+0xf0], RZ ;  /* 0x0000f0ff02ff79a7 */ /* 0x0005e800081000ff */
[----:B------:R-:W-:-:S04]  /*1600*/  ISETP.NE.AND P0, PT, R12, 0x2, PT ;  /* 0x000000020c00780c */ /* 0x000fc80003f05270 */
[----:B------:R-:W-:Y:S02]  /*1610*/  SEL R12, R12, RZ, P0 ;  /* 0x000000ff0c0c7207 */ /* 0x000fe40000000000 */
[----:B--2---:R-:W-:-:S04]  /*1620*/  SEL R2, RZ, 0x1, P0 ;  /* 0x00000001ff027807 */ /* 0x004fc80000000000 */
[----:B------:R-:W-:-:S07]  /*1630*/  LOP3.LUT R11, R11, R2, RZ, 0x3c, !PT ;  /* 0x000000020b0b7212 */ /* 0x000fce00078e3cff */
.L_x_18:
[----:B------:R-:W-:Y:S01]  /*1640*/  UMOV UR4, 0x400 ;  /* 0x0000040000047882 */ /* 0x000fe20000000000 */
[----:B------:R-:W-:Y:S01]  /*1650*/  SHF.L.U32 R2, R17, 0x1f, RZ ;  /* 0x0000001f11027819 */ /* 0x000fe200000006ff */
[----:B-1----:R-:W-:Y:S01]  /*1660*/  ULEA UR4, UR37, UR4, 0x18 ;  /* 0x0000000425047291 */ /* 0x002fe2000f8ec0ff */
[----:B------:R-:W-:Y:S01]  /*1670*/  R2UR UR43, R15 ;  /* 0x000000000f2b72ca */ /* 0x000fe200000e0000 */
[----:B------:R-:W-:Y:S01]  /*1680*/  UISETP.GE.U32.AND UP0, UPT, UR13, 0x7f, UPT ;  /* 0x0000007f0d00788c */ /* 0x000fe2000bf06070 */
[----:B------:R-:W-:Y:S01]  /*1690*/  R2UR UR34, R14 ;  /* 0x000000000e2272ca */ /* 0x000fe200000e0000 */
[----:B------:R-:W-:Y:S01]  /*16a0*/  ULEA UR8, UR6, UR4, 0x3 ;  /* 0x0000000406087291 */ /* 0x000fe2000f8e18ff */
[----:B------:R-:W-:-:S08]  /*16b0*/  UMOV UR21, URZ ;  /* 0x000000ff00157c82 */ /* 0x000fd00008000000 */
[----:B------:R1:W2:Y:S01]  /*16c0*/  SYNCS.PHASECHK.TRANS64.TRYWAIT P0, [UR8+0x20], R2 ;  /* 0x00002002ff0075a7 */ /* 0x0002a20008001108 */
[----:B------:R-:W-:Y:S02]  /*16d0*/  USHF.L.U32 UR43, UR43, 0x6, URZ ;  /* 0x000000062b2b7899 */ /* 0x000fe400080006ff */
[----:B------:R-:W-:Y:S01]  /*16e0*/  USHF.L.U32 UR34, UR34, 0x8, URZ ;  /* 0x0000000822227899 */ /* 0x000fe200080006ff */
[----:B------:R-:W-:Y:S11]  /*16f0*/  BRA.U !UP0, `(.L_x_20) ;  /* 0x0000000108f07547 */ /* 0x000ff6000b800000 */
[----:B------:R-:W-:Y:S02]  /*1700*/  UIADD3 UR26, UPT, UPT, UR34, 0x40, URZ ;  /* 0x00000040221a7890 */ /* 0x000fe4000fffe0ff */
[----:B------:R-:W-:Y:S02]  /*1710*/  UIADD3 UR18, UPT, UPT, UR34, 0x80, URZ ;  /* 0x0000008022127890 */ /* 0x000fe4000fffe0ff */
[----:B------:R-:W-:Y:S01]  /*1720*/  UIADD3 UR10, UPT, UPT, UR34, 0xc0, URZ ;  /* 0x000000c0220a7890 */ /* 0x000fe2000fffe0ff */
[----:B------:R-:W-:Y:S01]  /*1730*/  UMOV UR29, URZ ;  /* 0x000000ff001d7c82 */ /* 0x000fe20008000000 */
[----:B------:R-:W-:-:S10]  /*1740*/  UMOV UR45, UR6 ;  /* 0x00000006002d7c82 */ /* 0x000fd40008000000 */
.L_x_25:
[----:B-1----:R-:W-:Y:S01]  /*1750*/  ULEA UR41, UR45, UR4, 0x3 ;  /* 0x000000042d297291 */ /* 0x002fe2000f8e18ff */
[----:B--2---:R-:W-:Y:S01]  /*1760*/  @!P5 MOV R3, 0xa000 ;  /* 0x0000a0000003d802 */ /* 0x004fe20000000f00 */
[----:B--2---:R-:W-:Y:S10]  /*1770*/  @P0 BRA `(.L_x_21) ;  /* 0x00000000000c0947 */ /* 0x004ff40003800000 */
[----:B------:R-:W-:-:S04]  /*1780*/  SHF.L.U32 R4, R17, 0x1f, RZ ;  /* 0x0000001f11047819 */ /* 0x000fc800000006ff */
[----:B------:R-:W2:Y:S02]  /*1790*/  SYNCS.PHASECHK.TRANS64.TRYWAIT P0, [UR41+0x20], R4 ;  /* 0x00002004ff0075a7 */ /* 0x000ea40008001129 */
[----:B--2---:R-:W-:Y:S05]  /*17a0*/  @!P0 BRA `(.L_x_22) ;  /* 0x00000078004c8947 */ /* 0x004fea0003800000 */
.L_x_21:
[----:B------:R2:W-:Y:S01]  /*17b0*/  @!P5 SYNCS.ARRIVE.TRANS64 RZ, [UR41], R3 ;  /* 0x00000003ffffd9a7 */ /* 0x0005e20008000029 */
[----:B------:R-:W-:Y:S04]  /*17c0*/  BSSY.RECONVERGENT B0, `(.L_x_23) ;  /* 0x0000003000007945 */ /* 0x000fe80003800200 */
[----:B------:R-:W-:Y:S05]  /*17d0*/  @P4 BRA `(.L_x_24) ;  /* 0x0000000000044947 */ /* 0x000fea0003800000 */
[----:B------:R-:W-:Y:S05]  /*17e0*/  BPT.TRAP 0x1 ;  /* 0x000000040000795c */ /* 0x000fea0000300000 */
.L_x_24:
[----:B------:R-:W-:Y:S05]  /*17f0*/  BSYNC.RECONVERGENT B0 ;  /* 0x0000000000007941 */ /* 0x000fea0003800200 */
.L_x_23:
[----:B------:R-:W-:Y:S02]  /*1800*/  UIADD3 UR6, UPT, UPT, UR45, 0x1, URZ ;  /* 0x000000012d067890 */ /* 0x000fe4000fffe0ff */
[----:B------:R-:W-:Y:S02]  /*1810*/  ULEA UR40, UR45, UR4, 0xd ;  /* 0x000000042d287291 */ /* 0x000fe4000f8e68ff */
[----:B------:R-:W-:Y:S02]  /*1820*/  UISETP.NE.AND UP0, UPT, UR6, 0x4, UPT ;  /* 0x000000040600788c */ /* 0x000fe4000bf05270 */
[----:B------:R-:W-:Y:S02]  /*1830*/  UIADD3 UR46, UP1, UPT, UR22, 0x80, URZ ;  /* 0x00000080162e7890 */ /* 0x000fe4000ff3e0ff */
[----:B------:R-:W-:Y:S02]  /*1840*/  USEL UR9, URZ, 0x1, UP0 ;  /* 0x00000001ff097887 */ /* 0x000fe40008000000 */
[----:B------:R-:W-:-:S02]  /*1850*/  USEL UR6, UR6, URZ, UP0 ;  /* 0x000000ff06067287 */ /* 0x000fc40008000000 */
[----:B------:R-:W-:Y:S02]  /*1860*/  UIADD3 UR38, UP0, UPT, UR22, 0x180, URZ ;  /* 0x0000018016267890 */ /* 0x000fe4000ff1e0ff */
[----:B------:R-:W-:Y:S01]  /*1870*/  ULEA UR8, UR6, UR4, 0x3 ;  /* 0x0000000406087291 */ /* 0x000fe2000f8e18ff */
[----:B------:R-:W-:Y:S01]  /*1880*/  LOP3.LUT R17, R17, UR9, RZ, 0x3c, !PT ;  /* 0x0000000911117c12 */ /* 0x000fe2000f8e3cff */
[----:B------:R-:W-:Y:S02]  /*1890*/  USHF.L.U32 UR42, UR29, 0x6, URZ ;  /* 0x000000061d2a7899 */ /* 0x000fe400080006ff */
[----:B------:R-:W-:Y:S01]  /*18a0*/  UIADD3.X UR47, UPT, UPT, URZ, UR23, URZ, UP1, !UPT ;  /* 0x00000017ff2f7290 */ /* 0x000fe20008ffe4ff */
[----:B-1----:R-:W-:Y:S01]  /*18b0*/  SHF.L.U32 R2, R17, 0x1f, RZ ;  /* 0x0000001f11027819 */ /* 0x002fe200000006ff */
[----:B------:R-:W-:Y:S02]  /*18c0*/  UIADD3 UR40, UPT, UPT, UR40, 0x8800, URZ ;  /* 0x0000880028287890 */ /* 0x000fe4000fffe0ff */
[----:B------:R-:W-:Y:S01]  /*18d0*/  UIADD3.X UR39, UPT, UPT, URZ, UR23, URZ, UP0, !UPT ;  /* 0x00000017ff277290 */ /* 0x000fe200087fe4ff */
[----:B------:R1:W1:Y:S01]  /*18e0*/  SYNCS.PHASECHK.TRANS64.TRYWAIT P0, [UR8+0x20], R2 ;  /* 0x00002002ff0075a7 */ /* 0x0002620008001108 */
[----:B------:R-:W-:Y:S01]  /*18f0*/  ULEA UR8, UR45, UR4, 0xf ;  /* 0x000000042d087291 */ /* 0x000fe2000f8e78ff */
[----:B------:R-:W-:Y:S01]  /*1900*/  UMOV UR30, 0x0 ;  /* 0x00000000001e7882 */ /* 0x000fe20000000000 */
[----:B------:R-:W-:-:S02]  /*1910*/  UMOV UR31, 0x10000000 ;  /* 0x10000000001f7882 */ /* 0x000fc40000000000 */
[----:B------:R-:W-:Y:S01]  /*1920*/  UIADD3 UR32, UPT, UPT, UR8, 0x10800, URZ ;  /* 0x0001080008207890 */ /* 0x000fe2000fffe0ff */
[----:B------:R1:W-:Y:S01]  /*1930*/  UTMALDG.3D [UR40], [UR46], desc[UR30] ;  /* 0x00001e282e0075b4 */ /* 0x0003e20008011000 */
[----:B------:R-:W-:Y:S02]  /*1940*/  UIADD3 UR24, UPT, UPT, UR8, 0x12800, URZ ;  /* 0x0001280008187890 */ /* 0x000fe4000fffe0ff */
[----:B------:R-:W-:Y:S02]  /*1950*/  UIADD3 UR16, UPT, UPT, UR8, 0x14800, URZ ;  /* 0x0001480008107890 */ /* 0x000fe4000fffe0ff */
[----:B------:R-:W-:Y:S01]  /*1960*/  UIADD3 UR8, UPT, UPT, UR8, 0x16800, URZ ;  /* 0x0001680008087890 */ /* 0x000fe2000fffe0ff */
[----:B------:R-:W-:Y:S01]  /*1970*/  UMOV UR33, UR41 ;  /* 0x0000002900217c82 */ /* 0x000fe20008000000 */
        /* <DEDUP_REMOVED lines=8> */
[----:B------:R1:W-:Y:S01]  /*1a00*/  UTMALDG.3D [UR32], [UR38], desc[UR30] ;  /* 0x00001e20260075b4 */ /* 0x0003e20008011000 */
[----:B------:R-:W-:Y:S01]  /*1a10*/  UMOV UR12, UR44 ;  /* 0x0000002c000c7c82 */ /* 0x000fe20008000000 */
[----:B------:R-:W-:Y:S01]  /*1a20*/  UMOV UR9, UR41 ;  /* 0x0000002900097c82 */ /* 0x000fe20008000000 */
[----:B------:R-:W-:Y:S01]  /*1a30*/  UMOV UR11, UR42 ;  /* 0x0000002a000b7c82 */ /* 0x000fe20008000000 */
[----:B------:R-:W-:Y:S01]  /*1a40*/  UIADD3 UR29, UPT, UPT, UR29, 0x1, URZ ;  /* 0x000000011d1d7890 */ /* 0x000fe2000fffe0ff */
[----:B------:R-:W-:Y:S01]  /*1a50*/  UMOV UR21, UR5 ;  /* 0x0000000500157c82 */ /* 0x000fe20008000000 */
[----:B------:R-:W-:Y:S01]  /*1a60*/  UMOV UR45, UR6 ;  /* 0x00000006002d7c82 */ /* 0x000fe20008000000 */
[----:B------:R1:W-:Y:S01]  /*1a70*/  UTMALDG.3D [UR24], [UR38], desc[UR30] ;  /* 0x00001e18260075b4 */ /* 0x0003e20008011000 */
[----:B------:R-:W-:Y:S01]  /*1a80*/  UISETP.NE.AND UP0, UPT, UR29, UR5, UPT ;  /* 0x000000051d00728c */ /* 0x000fe2000bf05270 */
[----:B------:R1:W-:Y:S01]  /*1a90*/  UTMALDG.3D [UR16], [UR38], desc[UR30] ;  /* 0x00001e10260075b4 */ /* 0x0003e20008011000 */
[----:B------:R1:W-:Y:S07]  /*1aa0*/  UTMALDG.3D [UR8], [UR38], desc[UR30] ;  /* 0x00001e08260075b4 */ /* 0x0003ee0008011000 */
[----:B------:R-:W-:Y:S05]  /*1ab0*/  BRA.U UP0, `(.L_x_25) ;  /* 0xfffffffd00247547 */ /* 0x000fea000b83ffff */
.L_x_20:
[----:B-1----:R-:W-:Y:S01]  /*1ac0*/  ULEA UR8, UR6, UR4, 0x3 ;  /* 0x0000000406087291 */ /* 0x002fe2000f8e18ff */
[----:B------:R-:W-:Y:S01]  /*1ad0*/  SHF.L.U32 R2, R17, 0x1f, RZ ;  /* 0x0000001f11027819 */ /* 0x000fe200000006ff */
[----:B------:R-:W-:Y:S01]  /*1ae0*/  @!P1 SYNCS.ARRIVE.TRANS64.A1T0 RZ, [UR4+0x88], RZ ;  /* 0x000088ffffff99a7 */ /* 0x000fe20008100004 */
[----:B------:R-:W-:-:S06]  /*1af0*/  UISETP.GT.AND UP0, UPT, UR15, UR14, UPT ;  /* 0x0000000e0f00728c */ /* 0x000fcc000bf04270 */
[----:B--2---:R1:W2:Y:S03]  /*1b00*/  SYNCS.PHASECHK.TRANS64.TRYWAIT P0, [UR8+0x20], R2 ;  /* 0x00002002ff0075a7 */ /* 0x0042a60008001108 */
[----:B------:R-:W-:Y:S05]  /*1b10*/  BRA.U !UP0, `(.L_x_26) ;  /* 0x0000000108ec7547 */ /* 0x000fea000b800000 */
[----:B------:R-:W-:Y:S02]  /*1b20*/  UIADD3 UR29, UPT, UPT, UR7, UR21, URZ ;  /* 0x00000015071d7290 */ /* 0x000fe4000fffe0ff */
[----:B------:R-:W-:Y:S02]  /*1b30*/  UIADD3 UR26, UPT, UPT, UR34, 0x40, URZ ;  /* 0x00000040221a7890 */ /* 0x000fe4000fffe0ff */
[----:B------:R-:W-:Y:S02]  /*1b40*/  UIADD3 UR18, UPT, UPT, UR34, 0x80, URZ ;  /* 0x0000008022127890 */ /* 0x000fe4000fffe0ff */
[----:B------:R-:W-:Y:S01]  /*1b50*/  UIADD3 UR10, UPT, UPT, UR34, 0xc0, URZ ;  /* 0x000000c0220a7890 */ /* 0x000fe2000fffe0ff */
[----:B------:R-:W-:-:S11]  /*1b60*/  UMOV UR32, UR6 ;  /* 0x0000000600207c82 */ /* 0x000fd60008000000 */
.L_x_31:
[----:B------:R-:W-:Y:S01]  /*1b70*/  ULEA UR41, UR32, UR4, 0x3 ;  /* 0x0000000420297291 */ /* 0x000fe2000f8e18ff */
[----:B--2---:R-:W-:Y:S01]  /*1b80*/  @!P5 MOV R3, 0xa000 ;  /* 0x0000a0000003d802 */ /* 0x004fe20000000f00 */
[----:B-12---:R-:W-:Y:S10]  /*1b90*/  @P0 BRA `(.L_x_27) ;  /* 0x00000000000c0947 */ /* 0x006ff40003800000 */
[----:B------:R-:W-:-:S04]  /*1ba0*/  SHF.L.U32 R4, R17, 0x1f, RZ ;  /* 0x0000001f11047819 */ /* 0x000fc800000006ff */
[----:B------:R-:W2:Y:S02]  /*1bb0*/  SYNCS.PHASECHK.TRANS64.TRYWAIT P0, [UR41+0x20], R4 ;  /* 0x00002004ff0075a7 */ /* 0x000ea40008001129 */
[----:B--2---:R-:W-:Y:S05]  /*1bc0*/  @!P0 BRA `(.L_x_28) ;  /* 0x00000074005c8947 */ /* 0x004fea0003800000 */
.L_x_27:
[----:B------:R2:W-:Y:S01]  /*1bd0*/  @!P5 SYNCS.ARRIVE.TRANS64 RZ, [UR41], R3 ;  /* 0x00000003ffffd9a7 */ /* 0x0005e20008000029 */
[----:B------:R-:W-:Y:S04]  /*1be0*/  BSSY.RECONVERGENT B0, `(.L_x_29) ;  /* 0x0000003000007945 */ /* 0x000fe80003800200 */
[----:B------:R-:W-:Y:S05]  /*1bf0*/  @P4 BRA `(.L_x_30) ;  /* 0x0000000000044947 */ /* 0x000fea0003800000 */
[----:B------:R-:W-:Y:S05]  /*1c00*/  BPT.TRAP 0x1 ;  /* 0x000000040000795c */ /* 0x000fea0000300000 */
.L_x_30:
[----:B------:R-:W-:Y:S05]  /*1c10*/  BSYNC.RECONVERGENT B0 ;  /* 0x0000000000007941 */ /* 0x000fea0003800200 */
.L_x_29:
        /* <DEDUP_REMOVED lines=19> */
[----:B------:R-:W-:Y:S01]  /*1d50*/  UTMALDG.3D [UR40], [UR46], desc[UR30] ;  /* 0x00001e282e0075b4 */ /* 0x000fe20008011000 */
        /* <DEDUP_REMOVED lines=14> */
[----:B------:R-:W-:Y:S01]  /*1e40*/  UMOV UR9, UR41 ;  /* 0x0000002900097c82 */ /* 0x000fe20008000000 */
[----:B------:R-:W-:Y:S01]  /*1e50*/  UMOV UR11, UR42 ;  /* 0x0000002a000b7c82 */ /* 0x000fe20008000000 */
[----:B------:R-:W-:Y:S01]  /*1e60*/  UIADD3 UR21, UPT, UPT, UR21, 0x1, URZ ;  /* 0x0000000115157890 */ /* 0x000fe2000fffe0ff */
[----:B------:R1:W-:Y:S03]  /*1e70*/  UTMALDG.3D [UR24], [UR38], desc[UR30] ;  /* 0x00001e18260075b4 */ /* 0x0003e60008011000 */
[----:B------:R-:W-:Y:S01]  /*1e80*/  UISETP.NE.AND UP0, UPT, UR21, UR29, UPT ;  /* 0x0000001d1500728c */ /* 0x000fe2000bf05270 */
[----:B------:R1:W-:Y:S01]  /*1e90*/  UTMALDG.3D [UR16], [UR38], desc[UR30] ;  /* 0x00001e10260075b4 */ /* 0x0003e20008011000 */
[----:B------:R1:W-:Y:S01]  /*1ea0*/  UTMALDG.3D [UR8], [UR38], desc[UR30] ;  /* 0x00001e08260075b4 */ /* 0x0003e20008011000 */
[----:B---3--:R-:W-:-:S06]  /*1eb0*/  UMOV UR32, UR6 ;  /* 0x0000000600207c82 */ /* 0x008fcc0008000000 */
[----:B------:R-:W-:Y:S05]  /*1ec0*/  BRA.U UP0, `(.L_x_31) ;  /* 0xfffffffd00287547 */ /* 0x000fea000b83ffff */
.L_x_26:
[C---:B-1----:R-:W-:Y:S01]  /*1ed0*/  LEA R2, R16.reuse, UR4, 0x3 ;  /* 0x0000000410027c11 */ /* 0x042fe2000f8e18ff */
[----:B------:R-:W-:Y:S01]  /*1ee0*/  NOP ;  /* 0x0000000000007918 */ /* 0x000fe20000000000 */
[----:B--2---:R-:W-:Y:S02]  /*1ef0*/  SHF.L.U32 R3, R13, 0x1f, RZ ;  /* 0x0000001f0d037819 */ /* 0x004fe400000006ff */
[----:B------:R-:W-:Y:S02]  /*1f00*/  LEA R4, R16, UR4, 0x4 ;  /* 0x0000000410047c11 */ /* 0x000fe4000f8e20ff */
[----:B------:R-:W1:Y:S02]  /*1f10*/  SYNCS.PHASECHK.TRANS64.TRYWAIT P0, [R2+URZ+0x90], R3 ;  /* 0x00009003020075a7 */ /* 0x000e6400080011ff */
[----:B-1----:R-:W-:Y:S05]  /*1f20*/  @!P0 BRA `(.L_x_32) ;  /* 0x00000070009c8947 */ /* 0x002fea0003800000 */
.L_x_134:
[----:B------:R-:W2:Y:S01]  /*1f30*/  LDS.128 R4, [R4+0x120] ;  /* 0x0001200004047984 */ /* 0x000ea20000000c00 */
[----:B---3--:R-:W-:Y:S01]  /*1f40*/  ISETP.GE.AND P0, PT, R40, 0x1, PT ;  /* 0x000000012800780c */ /* 0x008fe20003f06270 */
[----:B-1----:R-:W-:Y:S01]  /*1f50*/  VIADD R2, R2, 0xa0 ;  /* 0x000000a002027836 */ /* 0x002fe20000000000 */
[----:B------:R-:W-:Y:S01]  /*1f60*/  @!PT LDS RZ, [RZ] ;  /* 0x00000000fffff984 */ /* 0x000fe20000000800 */
[----:B------:R-:W-:Y:S01]  /*1f70*/  @!PT LDS RZ, [RZ] ;  /* 0x00000000fffff984 */ /* 0x000fe20000000800 */
[----:B------:R-:W-:Y:S01]  /*1f80*/  @!PT LDS RZ, [RZ] ;  /* 0x00000000fffff984 */ /* 0x000fe20000000800 */
[----:B------:R-:W-:Y:S01]  /*1f90*/  @!PT LDS RZ, [RZ] ;  /* 0x00000000fffff984 */ /* 0x000fe20000000800 */
[----:B------:R1:W-:Y:S06]  /*1fa0*/  MEMBAR.ALL.CTA ;  /* 0x0000000000007992 */ /* 0x0003ec0000008000 */
[----:B-1----:R-:W1:Y:S01]  /*1fb0*/  FENCE.VIEW.ASYNC.S ;  /* 0x00000000000073c6 */ /* 0x002e620000000000 */
[----:B------:R-:W-:-:S04]  /*1fc0*/  PRMT R2, RZ, 0x654, R2 ;  /* 0x00000654ff027816 */ /* 0x000fc80000000002 */
[----:B-1----:R1:W-:Y:S01]  /*1fd0*/  SYNCS.ARRIVE.TRANS64.RED.A1T0 RZ, [R2+URZ], RZ ;  /* 0x000000ff02ff79a7 */ /* 0x0023e200081004ff */
[----:B--2---:R-:W-:-:S13]  /*1fe0*/  LOP3.LUT P2, RZ, R6, 0x1, RZ, 0xc0, !PT ;  /* 0x0000000106ff7812 */ /* 0x004fda000784c0ff */
[----:B------:R-:W-:Y:S01]  /*1ff0*/  @P2 SHF.R.U32.HI R3, RZ, 0x10, R5 ;  /* 0x00000010ff032819 */ /* 0x000fe20000011605 */
[----:B------:R-:W-:Y:S01]  /*2000*/  VOTEU.ANY UP0, P2 ;  /* 0x0000000000ff7886 */ /* 0x000fe20001000100 */
[----:B------:R-:W-:Y:S02]  /*2010*/  @P2 MOV R10, R4 ;  /* 0x00000004000a2202 */ /* 0x000fe40000000f00 */
[----:B------:R-:W-:Y:S02]  /*2020*/  @P2 R2UR.BROADCAST UR8, R3 ;  /* 0x00000000030822ca */ /* 0x000fe400008e0000 */
[----:B------:R-:W-:-:S11]  /*2030*/  @P2 LOP3.LUT R9, R5, 0xffff, RZ, 0xc0, !PT ;  /* 0x0000ffff05092812 */ /* 0x000fd600078ec0ff */
[----:B------:R-:W-:Y:S01]  /*2040*/  @UP0 UMOV UR44, UR8 ;  /* 0x00000008002c0c82 */ /* 0x000fe20008000000 */
[----:B-1----:R-:W-:Y:S05]  /*2050*/  @!P0 BRA `(.L_x_33) ;  /* 0x0000000000b88947 */ /* 0x002fea0003800000 */
[----:B------:R-:W4:Y:S01]  /*2060*/  LDC.64 R4, c[0x0][0xb18] ;  /* 0x0002c600ff047b82 */ /* 0x000f220000000a00 */
[----:B------:R-:W-:-:S07]  /*2070*/  ISETP.NE.AND P3, PT, R40, 0x1, PT ;  /* 0x000000012800780c */ /* 0x000fce0003f65270 */
[----:B------:R-:W1:Y:S08]  /*2080*/  LDC.64 R6, c[0x0][0xb10] ;  /* 0x0002c400ff067b82 */ /* 0x000e700000000a00 */
[----:B------:R-:W2:Y:S08]  /*2090*/  LDC R14, c[0x0][0xb20] ;  /* 0x0002c800ff0e7b82 */ /* 0x000eb00000000800 */
[----:B------:R-:W3:Y:S01]  /*20a0*/  LDC R15, c[0x0][0xb0c] ;  /* 0x0002c300ff0f7b82 */ /* 0x000ee20000000800 */
[----:B----4-:R-:W-:Y:S01]  /*20b0*/  IMAD.HI.U32 R19, R0, R5, RZ ;  /* 0x0000000500137227 */ /* 0x010fe200078e00ff */
[----:B------:R-:W-:-:S03]  /*20c0*/  ISETP.NE.AND P0, PT, R4, 0x1, PT ;  /* 0x000000010400780c */ /* 0x000fc60003f05270 */
[----:B------:R-:W-:-:S03]  /*20d0*/  IMAD.HI.U32 R5, R9, R5, RZ ;  /* 0x0000000509057227 */ /* 0x000fc600078e00ff */
[----:B------:R-:W4:Y:S01]  /*20e0*/  LDC.64 R2, c[0x0][0xb28] ;  /* 0x0002ca00ff027b82 */ /* 0x000f220000000a00 */
[----:B-1----:R-:W-:-:S04]  /*20f0*/  IMAD.HI.U32 R20, R8, R6, RZ ;  /* 0x0000000608147227 */ /* 0x002fc800078e00ff */
[----:B------:R-:W-:Y:S01]  /*2100*/  IMAD.HI.U32 R21, R10, R6, RZ ;  /* 0x000000060a157227 */ /* 0x000fe200078e00ff */
[----:B------:R-:W-:Y:S02]  /*2110*/  SHF.R.U32.HI R20, RZ, R7, R20 ;  /* 0x00000007ff147219 */ /* 0x000fe40000011614 */
[-C--:B--2---:R-:W-:Y:S02]  /*2120*/  SHF.R.U32.HI R19, RZ, R14.reuse, R19 ;  /* 0x0000000eff137219 */ /* 0x084fe40000011613 */
[----:B------:R-:W-:Y:S02]  /*2130*/  SHF.R.U32.HI R5, RZ, R14, R5 ;  /* 0x0000000eff057219 */ /* 0x000fe40000011605 */
[----:B------:R-:W-:Y:S02]  /*2140*/  SEL R19, R0, R19, !P0 ;  /* 0x0000001300137207 */ /* 0x000fe40004000000 */
[----:B------:R-:W-:Y:S02]  /*2150*/  SHF.R.U32.HI R21, RZ, R7, R21 ;  /* 0x00000007ff157219 */ /* 0x000fe40000011615 */
[----:B---3--:R-:W-:-:S02]  /*2160*/  ISETP.NE.AND P1, PT, R15, 0x1, PT ;  /* 0x000000010f00780c */ /* 0x008fc40003f25270 */
[----:B------:R-:W-:Y:S02]  /*2170*/  SEL R5, R9, R5, !P0 ;  /* 0x0000000509057207 */ /* 0x000fe40004000000 */
[----:B------:R-:W-:Y:S02]  /*2180*/  SEL R20, R8, R20, !P1 ;  /* 0x0000001408147207 */ /* 0x000fe40004800000 */
[----:B------:R-:W-:Y:S01]  /*2190*/  SEL R21, R10, R21, !P1 ;  /* 0x000000150a157207 */ /* 0x000fe20004800000 */
[----:B----4-:R-:W-:-:S04]  /*21a0*/  IMAD.HI.U32 R18, R19, R2, RZ ;  /* 0x0000000213127227 */ /* 0x010fc800078e00ff */
        /* <DEDUP_REMOVED lines=10> */
[----:B------:R-:W-:-:S04]  /*2250*/  @!P0 IMAD.HI.U32 R7, R21, R2, RZ ;  /* 0x0000000215078227 */ /* 0x000fc800078e00ff */
[----:B------:R-:W-:Y:S01]  /*2260*/  IMAD.MOV R2, RZ, RZ, -R6 ;  /* 0x000000ffff027224 */ /* 0x000fe200078e0a06 */
[----:B------:R-:W-:Y:S02]  /*2270*/  @!P0 SHF.R.U32.HI R3, RZ, R3, R7 ;  /* 0x00000003ff038219 */ /* 0x000fe40000011607 */
[----:B------:R-:W-:Y:S01]  /*2280*/  IADD3 R7, PT, PT, -R5, RZ, RZ ;  /* 0x000000ff05077210 */ /* 0x000fe20007ffe1ff */
[----:B------:R-:W-:Y:S01]  /*2290*/  IMAD R2, R40, R2, R5 ;  /* 0x0000000228027224 */ /* 0x000fe200078e0205 */
        /* <DEDUP_REMOVED lines=10> */
.L_x_33:
[----:B------:R-:W1:Y:S02]  /*2340*/  LDCU UR8, c[0x0][0xb30] ;  /* 0x00016600ff0877ac */ /* 0x000e640008000800 */
[----:B-1----:R-:W-:-:S09]  /*2350*/  UISETP.NE.AND UP0, UPT, UR8, 0x1, UPT ;  /* 0x000000010800788c */ /* 0x002fd2000bf05270 */
[----:B------:R-:W-:Y:S05]  /*2360*/  BRA.U UP0, `(.L_x_34) ;  /* 0x0000000100407547 */ /* 0x000fea000b800000 */
[----:B------:R-:W1:Y:S08]  /*2370*/  LDC.64 R4, c[0x0][0xb10] ;  /* 0x0002c400ff047b82 */ /* 0x000e700000000a00 */
[----:B------:R-:W2:Y:S08]  /*2380*/  LDC.64 R2, c[0x0][0xb18] ;  /* 0x0002c600ff027b82 */ /* 0x000eb00000000a00 */
[----:B------:R-:W3:Y:S08]  /*2390*/  LDC R6, c[0x0][0xb20] ;  /* 0x0002c800ff067b82 */ /* 0x000ef00000000800 */
[----:B------:R-:W4:Y:S01]  /*23a0*/  LDC R7, c[0x0][0xb0c] ;  /* 0x0002c300ff077b82 */ /* 0x000f220000000800 */
[----:B-1----:R-:W-:-:S05]  /*23b0*/  IMAD.HI.U32 R4, R10, R4, RZ ;  /* 0x000000040a047227 */ /* 0x002fca00078e00ff */
[----:B------:R-:W-:Y:S01]  /*23c0*/  SHF.R.U32.HI R4, RZ, R5, R4 ;  /* 0x00000005ff047219 */ /* 0x000fe20000011604 */
[----:B--2---:R-:W-:Y:S01]  /*23d0*/  IMAD.HI.U32 R3, R9, R3, RZ ;  /* 0x0000000309037227 */ /* 0x004fe200078e00ff */
[----:B------:R-:W-:-:S04]  /*23e0*/  ISETP.NE.AND P0, PT, R2, 0x1, PT ;  /* 0x000000010200780c */ /* 0x000fc80003f05270 */
[----:B---3--:R-:W-:-:S04]  /*23f0*/  SHF.R.U32.HI R3, RZ, R6, R3 ;  /* 0x00000006ff037219 */ /* 0x008fc80000011603 */
[----:B------:R-:W-:Y:S02]  /*2400*/  SEL R3, R9, R3, !P0 ;  /* 0x0000000309037207 */ /* 0x000fe40004000000 */
[----:B----4-:R-:W-:-:S04]  /*2410*/  ISETP.NE.AND P1, PT, R7, 0x1, PT ;  /* 0x000000010700780c */ /* 0x010fc80003f25270 */
[----:B------:R-:W-:-:S05]  /*2420*/  SEL R4, R10, R4, !P1 ;  /* 0x000000040a047207 */ /* 0x000fca0004800000 */
[----:B------:R-:W-:Y:S02]  /*2430*/  IMAD.IADD R5, R3, 0x1, -R4 ;  /* 0x0000000103057824 */ /* 0x000fe400078e0a04 */
[----:B------:R-:W-:Y:S02]  /*2440*/  IMAD.IADD R3, R4, 0x1, -R3 ;  /* 0x0000000104037824 */ /* 0x000fe400078e0a03 */
[----:B------:R-:W-:Y:S02]  /*2450*/  IMAD R10, R5, R7, R10 ;  /* 0x00000007050a7224 */ /* 0x000fe400078e020a */
[----:B------:R-:W-:-:S07]  /*2460*/  IMAD R9, R3, R2, R9 ;  /* 0x0000000203097224 */ /* 0x000fce00078e0209 */
.L_x_34:
[----:B------:R-:W-:Y:S01]  /*2470*/  VIADD R16, R16, 0x1 ;  /* 0x0000000110107836 */ /* 0x000fe20000000000 */
[----:B------:R-:W-:Y:S01]  /*2480*/  PLOP3.LUT P1, PT, PT, PT, PT, 0x80, 0x8 ;  /* 0x000000000008781c */ /* 0x000fe20003f2f070 */
[----:B------:R-:W-:Y:S02]  /*2490*/  IMAD.IADD R15, R10, 0x1, R87 ;  /* 0x000000010a0f7824 */ /* 0x000fe400078e0257 */
[----:B------:R-:W-:Y:S01]  /*24a0*/  IMAD.IADD R14, R9, 0x1, R86 ;  /* 0x00000001090e7824 */ /* 0x000fe200078e0256 */
[----:B------:R-:W-:-:S04]  /*24b0*/  ISETP.NE.AND P0, PT, R16, 0x2, PT ;  /* 0x000000021000780c */ /* 0x000fc80003f05270 */
[----:B------:R-:W-:Y:S02]  /*24c0*/  SEL R2, RZ, 0x1, P0 ;  /* 0x00000001ff027807 */ /* 0x000fe40000000000 */
[----:B------:R-:W-:Y:S02]  /*24d0*/  SEL R16, R16, RZ, P0 ;  /* 0x000000ff10107207 */ /* 0x000fe40000000000 */
[----:B------:R-:W-:Y:S01]  /*24e0*/  LOP3.LUT R13, R13, R2, RZ, 0x3c, !PT ;  /* 0x000000020d0d7212 */ /* 0x000fe200078e3cff */
[----:B------:R-:W-:Y:S06]  /*24f0*/  @P2 BRA `(.L_x_35) ;  /* 0xfffffff000102947 */ /* 0x000fec000383ffff */
[----:B------:R-:W-:Y:S01]  /*2500*/  UIADD3 UR4, UPT, UPT, UR4, 0x20, URZ ;  /* 0x0000002004047890 */ /* 0x000fe2000fffe0ff */
[----:B------:R-:W-:-:S03]  /*2510*/  SHF.L.U32 R2, R17, 0x1f, RZ ;  /* 0x0000001f11027819 */ /* 0x000fc600000006ff */
[----:B------:R-:W-:-:S09]  /*2520*/  ULEA UR5, UR6, UR4, 0x3 ;  /* 0x0000000406057291 */ /* 0x000fd2000f8e18ff */
[----:B------:R-:W1:Y:S02]  /*2530*/  SYNCS.PHASECHK.TRANS64.TRYWAIT P0, [UR5], R2 ;  /* 0x00000002ff0075a7 */ /* 0x000e640008001105 */
[----:B-1----:R-:W-:Y:S05]  /*2540*/  @!P0 BRA `(.L_x_36) ;  /* 0x0000006c00288947 */ /* 0x002fea0003800000 */
.L_x_136:
[----:B------:R-:W-:-:S04]  /*2550*/  UIADD3 UR6, UPT, UPT, UR6, 0x1, URZ ;  /* 0x0000000106067890 */ /* 0x000fc8000fffe0ff */
[----:B------:R-:W-:-:S04]  /*2560*/  UISETP.NE.AND UP0, UPT, UR6, 0x4, UPT ;  /* 0x000000040600788c */ /* 0x000fc8000bf05270 */
[----:B------:R-:W-:Y:S02]  /*2570*/  USEL UR7, URZ, 0x1, UP0 ;  /* 0x00000001ff077887 */ /* 0x000fe40008000000 */
[----:B------:R-:W-:-:S04]  /*2580*/  USEL UR6, UR6, URZ, UP0 ;  /* 0x000000ff06067287 */ /* 0x000fc80008000000 */
[----:B------:R-:W-:Y:S01]  /*2590*/  ULEA UR5, UR6, UR4, 0x3 ;  /* 0x0000000406057291 */ /* 0x000fe2000f8e18ff */
[----:B-1----:R-:W-:-:S04]  /*25a0*/  LOP3.LUT R2, R17, UR7, RZ, 0x3c, !PT ;  /* 0x0000000711027c12 */ /* 0x002fc8000f8e3cff */
[----:B------:R-:W-:-:S04]  /*25b0*/  SHF.L.U32 R3, R2, 0x1f, RZ ;  /* 0x0000001f02037819 */ /* 0x000fc800000006ff */
[----:B------:R-:W1:Y:S02]  /*25c0*/  SYNCS.PHASECHK.TRANS64.TRYWAIT P0, [UR5], R3 ;  /* 0x00000003ff0075a7 */ /* 0x000e640008001105 */
[----:B-1----:R-:W-:Y:S05]  /*25d0*/  @!P0 BRA `(.L_x_37) ;  /* 0x0000006c001c8947 */ /* 0x002fea0003800000 */
.L_x_138:
[----:B------:R-:W-:-:S04]  /*25e0*/  UIADD3 UR6, UPT, UPT, UR6, 0x1, URZ ;  /* 0x0000000106067890 */ /* 0x000fc8000fffe0ff */
[----:B------:R-:W-:-:S04]  /*25f0*/  UISETP.NE.AND UP0, UPT, UR6, 0x4, UPT ;  /* 0x000000040600788c */ /* 0x000fc8000bf05270 */
[----:B------:R-:W-:Y:S02]  /*2600*/  USEL UR7, URZ, 0x1, UP0 ;  /* 0x00000001ff077887 */ /* 0x000fe40008000000 */
[----:B------:R-:W-:-:S04]  /*2610*/  USEL UR6, UR6, URZ, UP0 ;  /* 0x000000ff06067287 */ /* 0x000fc80008000000 */
[----:B------:R-:W-:Y:S01]  /*2620*/  ULEA UR5, UR6, UR4, 0x3 ;  /* 0x0000000406057291 */ /* 0x000fe2000f8e18ff */
[----:B------:R-:W-:-:S04]  /*2630*/  LOP3.LUT R2, R2, UR7, RZ, 0x3c, !PT ;  /* 0x0000000702027c12 */ /* 0x000fc8000f8e3cff */
[----:B-1----:R-:W-:-:S04]  /*2640*/  SHF.L.U32 R3, R2, 0x1f, RZ ;  /* 0x0000001f02037819 */ /* 0x002fc800000006ff */
[----:B------:R-:W1:Y:S02]  /*2650*/  SYNCS.PHASECHK.TRANS64.TRYWAIT P0, [UR5], R3 ;  /* 0x00000003ff0075a7 */ /* 0x000e640008001105 */
[----:B-1----:R-:W-:Y:S05]  /*2660*/  @!P0 BRA `(.L_x_38) ;  /* 0x0000006c00108947 */ /* 0x002fea0003800000 */
.L_x_140:
[----:B------:R-:W-:-:S04]  /*2670*/  UIADD3 UR6, UPT, UPT, UR6, 0x1, URZ ;  /* 0x0000000106067890 */ /* 0x000fc8000fffe0ff */
[----:B------:R-:W-:-:S04]  /*2680*/  UISETP.NE.AND UP0, UPT, UR6, 0x4, UPT ;  /* 0x000000040600788c */ /* 0x000fc8000bf05270 */
[----:B------:R-:W-:Y:S02]  /*2690*/  USEL UR5, URZ, 0x1, UP0 ;  /* 0x00000001ff057887 */ /* 0x000fe40008000000 */
[----:B------:R-:W-:-:S04]  /*26a0*/  USEL UR6, UR6, URZ, UP0 ;  /* 0x000000ff06067287 */ /* 0x000fc80008000000 */
[----:B------:R-:W-:Y:S01]  /*26b0*/  ULEA UR6, UR6, UR4, 0x3 ;  /* 0x0000000406067291 */ /* 0x000fe2000f8e18ff */
[----:B------:R-:W-:-:S04]  /*26c0*/  LOP3.LUT R2, R2, UR5, RZ, 0x3c, !PT ;  /* 0x0000000502027c12 */ /* 0x000fc8000f8e3cff */
[----:B------:R-:W-:Y:S01]  /*26d0*/  SHF.L.U32 R2, R2, 0x1f, RZ ;  /* 0x0000001f02027819 */ /* 0x000fe200000006ff */
[----:B-1--4-:R-:W-:-:S07]  /*26e0*/  IMAD.U32 R0, RZ, RZ, UR6 ;  /* 0x00000006ff007e24 */ /* 0x012fce000f8e00ff */
.L_x_39:
[----:B-1----:R1:W2:Y:S02]  /*26f0*/  SYNCS.PHASECHK.TRANS64.TRYWAIT P0, [R0+URZ], R2 ;  /* 0x00000002000075a7 */ /* 0x0022a400080011ff */
[----:B--2---:R-:W-:Y:S05]  /*2700*/  @!P0 NANOSLEEP.SYNCS 0x989680 ;  /* 0x009896800000895d */ /* 0x004fea0003900000 */
[----:B------:R-:W2:Y:S02]  /*2710*/  @!P0 SYNCS.PHASECHK.TRANS64 P0, [R0+URZ], R2 ;  /* 0x00000002000085a7 */ /* 0x000ea400080010ff */
[----:B--2---:R-:W-:Y:S05]  /*2720*/  @P0 EXIT ;  /* 0x000000000000094d */ /* 0x004fea0003800000 */
[----:B------:R-:W-:Y:S05]  /*2730*/  BRA `(.L_x_39) ;  /* 0xfffffffc00ec7947 */ /* 0x000fea000383ffff */
.L_x_17:
[----:B------:R-:W-:-:S04]  /*2740*/  UISETP.NE.AND UP1, UPT, UR37, URZ, UPT ;  /* 0x000000ff2500728c */ /* 0x000fc8000bf25270 */
[----:B------:R-:W-:-:S09]  /*2750*/  UISETP.NE.OR UP1, UPT, UR8, 0x1, UP1 ;  /* 0x000000010800788c */ /* 0x000fd20008f25670 */
[----:B------:R-:W-:Y:S05]  /*2760*/  BRA.U UP1, `(.L_x_40) ;  /* 0x0000000501487547 */ /* 0x000fea000b800000 */
[----:B------:R-:W-:Y:S01]  /*2770*/  ISETP.NE.AND P2, PT, R2, RZ, PT ;  /* 0x000000ff0200720c */ /* 0x000fe20003f45270 */
[----:B------:R-:W-:Y:S01]  /*2780*/  IMAD.MOV.U32 R12, RZ, RZ, 0x1 ;  /* 0x00000001ff0c7424 */ /* 0x000fe200078e00ff */
[----:B------:R-:W-:Y:S02]  /*2790*/  CS2R R10, SRZ ;  /* 0x00000000000a7805 */ /* 0x000fe4000001ff00 */
[----:B------:R-:W-:Y:S01]  /*27a0*/  CS2R R8, SRZ ;  /* 0x0000000000087805 */ /* 0x000fe2000001ff00 */
[----:B------:R-:W-:Y:S01]  /*27b0*/  UMOV UR4, 0x400 ;  /* 0x0000040000047882 */ /* 0x000fe20000000000 */
[----:B------:R-:W-:Y:S01]  /*27c0*/  UMOV UR6, URZ ;  /* 0x000000ff00067c82 */ /* 0x000fe20008000000 */
[----:B------:R-:W-:-:S12]  /*27d0*/  ULEA UR37, UR37, UR4, 0x18 ;  /* 0x0000000425257291 */ /* 0x000fd8000f8ec0ff */
.L_x_44:
[----:B------:R-:W-:Y:S02]  /*27e0*/  LEA R0, R8, UR37, 0x3 ;  /* 0x0000002508007c11 */ /* 0x000fe4000f8e18ff */
[----:B------:R-:W-:-:S03]  /*27f0*/  SHF.L.U32 R4, R9, 0x1f, RZ ;  /* 0x0000001f09047819 */ /* 0x000fc600000006ff */
[----:B------:R-:W-:Y:S01]  /*2800*/  VIADD R5, R0, 0x100 ;  /* 0x0000010000057836 */ /* 0x000fe20000000000 */
[----:B------:R-:W1:Y:S02]  /*2810*/  SYNCS.PHASECHK.TRANS64.TRYWAIT P0, [R0+URZ+0xf0], R4 ;  /* 0x0000f004000075a7 */ /* 0x000e6400080011ff */
[----:B-1----:R-:W-:Y:S05]  /*2820*/  @!P0 BRA `(.L_x_41) ;  /* 0x0000006800b88947 */ /* 0x002fea0003800000 */
.L_x_141:
[----:B------:R-:W-:Y:S01]  /*2830*/  ULEA UR5, UR6, UR37, 0x3 ;  /* 0x0000002506057291 */ /* 0x000fe2000f8e18ff */
[----:B-1----:R-:W-:Y:S01]  /*2840*/  PRMT R0, RZ, 0x654, R5 ;  /* 0x00000654ff007816 */ /* 0x002fe20000000005 */
[----:B------:R-:W-:Y:S01]  /*2850*/  @!P2 IMAD.MOV.U32 R4, RZ, RZ, 0x10 ;  /* 0x00000010ff04a424 */ /* 0x000fe200078e00ff */
[----:B------:R-:W-:Y:S01]  /*2860*/  SHF.L.U32 R5, R12, 0x1f, RZ ;  /* 0x0000001f0c057819 */ /* 0x000fe200000006ff */
[----:B------:R-:W-:Y:S01]  /*2870*/  UIADD3 UR4, UPT, UPT, UR5, 0x90, URZ ;  /* 0x0000009005047890 */ /* 0x000fe2000fffe0ff */
[----:B------:R1:W-:Y:S05]  /*2880*/  SYNCS.ARRIVE.TRANS64.RED.A1T0 RZ, [R0+URZ], RZ ;  /* 0x000000ff00ff79a7 */ /* 0x0003ea00081004ff */
[----:B------:R-:W-:Y:S01]  /*2890*/  IMAD.U32 R6, RZ, RZ, UR4 ;  /* 0x00000004ff067e24 */ /* 0x000fe2000f8e00ff */
[----:B------:R-:W2:Y:S04]  /*28a0*/  SYNCS.PHASECHK.TRANS64.TRYWAIT P0, [UR5+0xa0], R5 ;  /* 0x0000a005ff0075a7 */ /* 0x000ea80008001105 */
[----:B------:R-:W-:Y:S01]  /*28b0*/  PRMT R6, R2, 0x654, R6 ;  /* 0x0000065402067816 */ /* 0x000fe20000000006 */
[----:B-12---:R-:W-:Y:S06]  /*28c0*/  @!P0 BRA `(.L_x_42) ;  /* 0x0000006800a48947 */ /* 0x006fec0003800000 */
.L_x_143:
[----:B------:R-:W-:Y:S01]  /*28d0*/  ULEA UR4, UR6, UR37, 0x4 ;  /* 0x0000002506047291 */ /* 0x000fe2000f8e20ff */
[----:B------:R-:W-:Y:S01]  /*28e0*/  SEL R3, R6, R3, !P2 ;  /* 0x0000000306037207 */ /* 0x000fe20005000000 */
[----:B------:R-:W-:Y:S01]  /*28f0*/  UIADD3 UR5, UPT, UPT, UR5, 0x90, URZ ;  /* 0x0000009005057890 */ /* 0x000fe2000fffe0ff */
[----:B-1----:R-:W-:Y:S01]  /*2900*/  LEA R0, R11, UR37, 0x3 ;  /* 0x000000250b007c11 */ /* 0x002fe2000f8e18ff */
[----:B------:R-:W-:Y:S01]  /*2910*/  UIADD3 UR4, UPT, UPT, UR4, 0x120, URZ ;  /* 0x0000012004047890 */ /* 0x000fe2000fffe0ff */
[----:B------:R1:W-:Y:S01]  /*2920*/  @!P2 SYNCS.ARRIVE.TRANS64.RED RZ, [R3+URZ], R4 ;  /* 0x0000000403ffa9a7 */ /* 0x0003e200080004ff */
[----:B------:R-:W-:Y:S01]  /*2930*/  UIADD3 UR6, UPT, UPT, UR6, 0x1, URZ ;  /* 0x0000000106067890 */ /* 0x000fe2000fffe0ff */
[----:B------:R-:W-:-:S03]  /*2940*/  VIADD R8, R8, 0x1 ;  /* 0x0000000108087836 */ /* 0x000fc60000000000 */
[----:B------:R-:W-:Y:S02]  /*2950*/  UISETP.NE.AND UP0, UPT, UR6, 0x2, UPT ;  /* 0x000000020600788c */ /* 0x000fe4000bf05270 */
[----:B------:R-:W-:Y:S01]  /*2960*/  ISETP.NE.AND P0, PT, R8, 0x2, PT ;  /* 0x000000020800780c */ /* 0x000fe20003f05270 */
[----:B------:R-:W-:Y:S06]  /*2970*/  UGETNEXTWORKID.BROADCAST [UR4], [UR5] ;  /* 0x00000000040073ca */ /* 0x000fec0008000100 */
[----:B------:R-:W-:Y:S02]  /*2980*/  USEL UR4, URZ, 0x1, UP0 ;  /* 0x00000001ff047887 */ /* 0x000fe40008000000 */
[----:B------:R-:W-:-:S04]  /*2990*/  USEL UR6, UR6, URZ, UP0 ;  /* 0x000000ff06067287 */ /* 0x000fc80008000000 */
[----:B------:R-:W-:Y:S02]  /*29a0*/  LOP3.LUT R12, R12, UR4, RZ, 0x3c, !PT ;  /* 0x000000040c0c7c12 */ /* 0x000fe4000f8e3cff */
[----:B-1----:R-:W-:-:S04]  /*29b0*/  SHF.L.U32 R4, R10, 0x1f, RZ ;  /* 0x0000001f0a047819 */ /* 0x002fc800000006ff */
[----:B------:R-:W1:Y:S02]  /*29c0*/  SYNCS.PHASECHK.TRANS64.TRYWAIT P1, [R0+URZ+0x90], R4 ;  /* 0x00009004000075a7 */ /* 0x000e6400080211ff */
[----:B-1----:R-:W-:Y:S05]  /*29d0*/  @!P1 BRA `(.L_x_43) ;  /* 0x0000006800789947 */ /* 0x002fea0003800000 */
.L_x_144:
[C---:B-1----:R-:W-:Y:S01]  /*29e0*/  LEA R4, R11.reuse, UR37, 0x4 ;  /* 0x000000250b047c11 */ /* 0x042fe2000f8e20ff */
[----:B------:R-:W-:Y:S01]  /*29f0*/  VIADD R0, R0, 0xa0 ;  /* 0x000000a000007836 */ /* 0x000fe20000000000 */
[----:B------:R-:W-:Y:S01]  /*2a00*/  SEL R8, R8, RZ, P0 ;  /* 0x000000ff08087207 */ /* 0x000fe20000000000 */
[----:B------:R-:W-:-:S03]  /*2a10*/  VIADD R11, R11, 0x1 ;  /* 0x000000010b0b7836 */ /* 0x000fc60000000000 */
[----:B------:R-:W1:Y:S01]  /*2a20*/  LDS.128 R4, [R4+0x120] ;  /* 0x0001200004047984 */ /* 0x000e620000000c00 */
[----:B------:R-:W-:Y:S02]  /*2a30*/  PRMT R0, RZ, 0x654, R0 ;  /* 0x00000654ff007816 */ /* 0x000fe40000000000 */
[C---:B------:R-:W-:Y:S01]  /*2a40*/  ISETP.NE.AND P1, PT, R11.reuse, 0x2, PT ;  /* 0x000000020b00780c */ /* 0x040fe20003f25270 */
[----:B------:R-:W-:Y:S01]  /*2a50*/  @!PT LDS RZ, [RZ] ;  /* 0x00000000fffff984 */ /* 0x000fe20000000800 */
[----:B------:R-:W-:Y:S01]  /*2a60*/  @!PT LDS RZ, [RZ] ;  /* 0x00000000fffff984 */ /* 0x000fe20000000800 */
[----:B------:R-:W-:Y:S01]  /*2a70*/  @!PT LDS RZ, [RZ] ;  /* 0x00000000fffff984 */ /* 0x000fe20000000800 */
[----:B------:R-:W-:Y:S01]  /*2a80*/  @!PT LDS RZ, [RZ] ;  /* 0x00000000fffff984 */ /* 0x000fe20000000800 */
[----:B------:R2:W-:Y:S06]  /*2a90*/  MEMBAR.ALL.CTA ;  /* 0x0000000000007992 */ /* 0x0005ec0000008000 */
[----:B--2---:R-:W2:Y:S01]  /*2aa0*/  FENCE.VIEW.ASYNC.S ;  /* 0x00000000000073c6 */ /* 0x004ea20000000000 */
[----:B------:R-:W-:Y:S01]  /*2ab0*/  SEL R11, R11, RZ, P1 ;  /* 0x000000ff0b0b7207 */ /* 0x000fe20000800000 */
[----:B--2---:R2:W-:Y:S01]  /*2ac0*/  SYNCS.ARRIVE.TRANS64.RED.A1T0 RZ, [R0+URZ], RZ ;  /* 0x000000ff00ff79a7 */ /* 0x0045e200081004ff */
[----:B-1----:R-:W-:-:S02]  /*2ad0*/  LOP3.LUT P3, RZ, R6, 0x1, RZ, 0xc0, !PT ;  /* 0x0000000106ff7812 */ /* 0x002fc4000786c0ff */
[----:B------:R-:W-:-:S04]  /*2ae0*/  SEL R4, RZ, 0x1, P1 ;  /* 0x00000001ff047807 */ /* 0x000fc80000800000 */
[----:B------:R-:W-:Y:S02]  /*2af0*/  LOP3.LUT R10, R10, R4, RZ, 0x3c, !PT ;  /* 0x000000040a0a7212 */ /* 0x000fe400078e3cff */
[----:B--2---:R-:W-:-:S04]  /*2b00*/  SEL R0, RZ, 0x1, P0 ;  /* 0x00000001ff007807 */ /* 0x004fc80000000000 */
[----:B------:R-:W-:Y:S01]  /*2b10*/  LOP3.LUT R9, R9, R0, RZ, 0x3c, !PT ;  /* 0x0000000009097212 */ /* 0x000fe200078e3cff */
[----:B------:R-:W-:Y:S06]  /*2b20*/  @P3 BRA `(.L_x_44) ;  /* 0xfffffffc002c3947 */ /* 0x000fec000383ffff */
[----:B------:R-:W-:Y:S01]  /*2b30*/  ULEA UR5, UR6, UR37, 0x3 ;  /* 0x0000002506057291 */ /* 0x000fe2000f8e18ff */
[----:B------:R-:W-:-:S08]  /*2b40*/  SHF.L.U32 R2, R12, 0x1f, RZ ;  /* 0x0000001f0c027819 */ /* 0x000fd000000006ff */
[----:B------:R-:W1:Y:S02]  /*2b50*/  SYNCS.PHASECHK.TRANS64 P0, [UR5+0xa0], R2 ;  /* 0x0000a002ff0075a7 */ /* 0x000e640008001005 */
[----:B-1----:R-:W-:Y:S05]  /*2b60*/  @P0 BRA `(.L_x_45) ;  /* 0x0000000000080947 */ /* 0x002fea0003800000 */
[----:B------:R-:W1:Y:S02]  /*2b70*/  SYNCS.PHASECHK.TRANS64.TRYWAIT P0, [UR5+0xa0], R2 ;  /* 0x0000a002ff0075a7 */ /* 0x000e640008001105 */
[----:B-1----:R-:W-:Y:S05]  /*2b80*/  @!P0 BRA `(.L_x_46) ;  /* 0x0000006800208947 */ /* 0x002fea0003800000 */
.L_x_45:
[----:B------:R-:W-:-:S04]  /*2b90*/  UIADD3 UR4, UPT, UPT, UR6, 0x1, URZ ;  /* 0x0000000106047890 */ /* 0x000fc8000fffe0ff */
[----:B------:R-:W-:-:S04]  /*2ba0*/  UISETP.NE.AND UP0, UPT, UR4, 0x2, UPT ;  /* 0x000000020400788c */ /* 0x000fc8000bf05270 */
[----:B------:R-:W-:Y:S02]  /*2bb0*/  USEL UR7, URZ, 0x1, UP0 ;  /* 0x00000001ff077887 */ /* 0x000fe40008000000 */
[----:B------:R-:W-:-:S04]  /*2bc0*/  USEL UR4, UR4, URZ, UP0 ;  /* 0x000000ff04047287 */ /* 0x000fc80008000000 */
[----:B------:R-:W-:Y:S01]  /*2bd0*/  ULEA UR4, UR4, UR37, 0x3 ;  /* 0x0000002504047291 */ /* 0x000fe2000f8e18ff */
[----:B-1----:R-:W-:-:S04]  /*2be0*/  LOP3.LUT R2, R12, UR7, RZ, 0x3c, !PT ;  /* 0x000000070c027c12 */ /* 0x002fc8000f8e3cff */
[----:B------:R-:W-:-:S04]  /*2bf0*/  SHF.L.U32 R0, R2, 0x1f, RZ ;  /* 0x0000001f02007819 */ /* 0x000fc800000006ff */
[----:B------:R-:W1:Y:S02]  /*2c00*/  SYNCS.PHASECHK.TRANS64 P0, [UR4+0xa0], R0 ;  /* 0x0000a000ff0075a7 */ /* 0x000e640008001004 */
[----:B-1----:R-:W-:Y:S05]  /*2c10*/  @P0 EXIT ;  /* 0x000000000000094d */ /* 0x002fea0003800000 */
[----:B------:R-:W-:Y:S02]  /*2c20*/  SHF.L.U32 R2, R2, 0x1f, RZ ;  /* 0x0000001f02027819 */ /* 0x000fe400000006ff */
[----:B------:R-:W-:-:S07]  /*2c30*/  MOV R0, UR4 ;  /* 0x0000000400007c02 */ /* 0x000fce0008000f00 */
.L_x_47:
[----:B-1----:R1:W2:Y:S02]  /*2c40*/  SYNCS.PHASECHK.TRANS64.TRYWAIT P0, [R0+URZ+0xa0], R2 ;  /* 0x0000a002000075a7 */ /* 0x0022a400080011ff */
[----:B--2---:R-:W-:Y:S05]  /*2c50*/  @!P0 NANOSLEEP.SYNCS 0x989680 ;  /* 0x009896800000895d */ /* 0x004fea0003900000 */
[----:B------:R-:W2:Y:S02]  /*2c60*/  @!P0 SYNCS.PHASECHK.TRANS64 P0, [R0+URZ+0xa0], R2 ;  /* 0x0000a002000085a7 */ /* 0x000ea400080010ff */
[----:B--2---:R-:W-:Y:S05]  /*2c70*/  @P0 EXIT ;  /* 0x000000000000094d */ /* 0x004fea0003800000 */
[----:B------:R-:W-:Y:S05]  /*2c80*/  BRA `(.L_x_47) ;  /* 0xfffffffc00ec7947 */ /* 0x000fea000383ffff */
.L_x_40:
[----:B------:R-:W-:-:S09]  /*2c90*/  UISETP.NE.AND UP1, UPT, UR8, URZ, UPT ;  /* 0x000000ff0800728c */ /* 0x000fd2000bf25270 */
[----:B------:R-:W-:Y:S05]  /*2ca0*/  BRA.U UP1, `(.L_x_48) ;  /* 0x0000000d01cc7547 */ /* 0x000fea000b800000 */
[----:B------:R-:W-:Y:S01]  /*2cb0*/  UMOV UR4, 0x40 ;  /* 0x0000004000047882 */ /* 0x000fe20000000000 */
[----:B------:R-:W-:Y:S01]  /*2cc0*/  NOP ;  /* 0x0000000000007918 */ /* 0x000fe20000000000 */
[----:B------:R-:W-:Y:S01]  /*2cd0*/  ULEA UR4, UR37, UR4, 0x18 ;  /* 0x0000000425047291 */ /* 0x000fe2000f8ec0ff */
[----:B------:R-:W-:Y:S02]  /*2ce0*/  UMOV UR5, 0x400 ;  /* 0x0000040000057882 */ /* 0x000fe40000000000 */
[----:B------:R-:W-:-:S06]  /*2cf0*/  ULEA UR37, UR37, UR5, 0x18 ;  /* 0x0000000525257291 */ /* 0x000fcc000f8ec0ff */
[----:B------:R-:W1:Y:S02]  /*2d00*/  LDS.U8 R0, [UR4+0x1c] ;  /* 0x00001c04ff007984 */ /* 0x000e640008000000 */
[----:B-1----:R-:W-:-:S13]  /*2d10*/  ISETP.NE.AND P0, PT, R0, RZ, PT ;  /* 0x000000ff0000720c */ /* 0x002fda0003f05270 */
[----:B------:R-:W-:Y:S05]  /*2d20*/  @P0 BRA `(.L_x_49) ;  /* 0x0000000000580947 */ /* 0x000fea0003800000 */
[----:B------:R-:W-:-:S13]  /*2d30*/  ELECT P0, URZ, PT ;  /* 0x0000000000ff782f */ /* 0x000fda0003800000 */
[----:B------:R-:W-:Y:S05]  /*2d40*/  @!P0 BRA `(.L_x_50) ;  /* 0x0000000000608947 */ /* 0x000fea0003800000 */
[----:B------:R-:W-:Y:S01]  /*2d50*/  UMOV UR5, 0x10 ;  /* 0x0000001000057882 */ /* 0x000fe20000000000 */
[----:B------:R-:W-:Y:S01]  /*2d60*/  HFMA2 R0, -RZ, RZ, 0, 5.9604644775390625e-08 ;  /* 0x00000001ff007431 */ /* 0x000fe200000001ff */
[----:B------:R-:W-:-:S03]  /*2d70*/  MOV R2, 0xffff ;  /* 0x0000ffff00027802 */ /* 0x000fc60000000f00 */
[----:B------:R-:W-:Y:S04]  /*2d80*/  DEPBAR.LE SB1, 0x36 ;  /* 0x00009d800000791a */ /* 0x000fe80000000000 */
[----:B------:R-:W1:Y:S02]  /*2d90*/  UTCATOMSWS.FIND_AND_SET.ALIGN UP0, UR5, UR5 ;  /* 0x00000005000575e3 */ /* 0x000e640008000800 */
[----:B-1----:R-:W-:Y:S01]  /*2da0*/  MOV R3, UR5 ;  /* 0x0000000500037c02 */ /* 0x002fe20008000f00 */
[----:B------:R-:W-:Y:S06]  /*2db0*/  BRA.U UP0, `(.L_x_51) ;  /* 0x0000000100187547 */ /* 0x000fec000b800000 */
.L_x_52:
[----:B------:R-:W-:Y:S05]  /*2dc0*/  NANOSLEEP 0x64 ;  /* 0x000000640000795d */ /* 0x000fea0003800000 */
[----:B------:R-:W-:-:S05]  /*2dd0*/  UMOV UR5, 0x10 ;  /* 0x0000001000057882 */ /* 0x000fca0000000000 */
[----:B------:R-:W-:Y:S04]  /*2de0*/  DEPBAR.LE SB1, 0x36 ;  /* 0x00009d800000791a */ /* 0x000fe80000000000 */
[----:B------:R-:W1:Y:S02]  /*2df0*/  UTCATOMSWS.FIND_AND_SET.ALIGN UP0, UR5, UR5 ;  /* 0x00000005000575e3 */ /* 0x000e640008000800 */
[----:B-1----:R-:W-:Y:S01]  /*2e00*/  MOV R3, UR5 ;  /* 0x0000000500037c02 */ /* 0x002fe20008000f00 */
[----:B------:R-:W-:Y:S05]  /*2e10*/  BRA.U !UP0, `(.L_x_52) ;  /* 0xfffffffd08e87547 */ /* 0x000fea000b83ffff */
.L_x_51:
[-C--:B------:R-:W-:Y:S02]  /*2e20*/  SHF.L.U32 R2, R2, R3.reuse, RZ ;  /* 0x0000000302027219 */ /* 0x080fe400000006ff */
[----:B------:R-:W-:Y:S01]  /*2e30*/  SHF.L.U32 R0, R0, R3, RZ ;  /* 0x0000000300007219 */ /* 0x000fe200000006ff */
[----:B------:R-:W-:Y:S02]  /*2e40*/  IMAD.SHL.U32 R3, R3, 0x20, RZ ;  /* 0x0000002003037824 */ /* 0x000fe400078e00ff */
[----:B------:R1:W-:Y:S04]  /*2e50*/  ATOMS.OR RZ, [UR4+0x14], R2 ;  /* 0x00001402ffff798c */ /* 0x0003e8000b000004 */
[----:B------:R1:W-:Y:S04]  /*2e60*/  ATOMS.OR RZ, [UR4+0x18], R0 ;  /* 0x00001800ffff798c */ /* 0x0003e8000b000004 */
[----:B------:R1:W-:Y:S01]  /*2e70*/  STS [UR37+0x140], R3 ;  /* 0x00014003ff007988 */ /* 0x0003e20008000825 */
[----:B------:R-:W-:Y:S05]  /*2e80*/  BRA `(.L_x_50) ;  /* 0x0000000000107947 */ /* 0x000fea0003800000 */
.L_x_49:
[----:B------:R-:W-:Y:S02]  /*2e90*/  MOV R0, 0xffffffff ;  /* 0xffffffff00007802 */ /* 0x000fe40000000f00 */
[----:B------:R-:W-:-:S03]  /*2ea0*/  MOV R2, 0x2ed0 ;  /* 0x00002ed000027802 */ /* 0x000fc60000000f00 */
[----:B------:R1:W-:Y:S04]  /*2eb0*/  STS [UR37+0x140], R0 ;  /* 0x00014000ff007988 */ /* 0x0003e80008000825 */
[----:B-1-3-5:R-:W-:Y:S05]  /*2ec0*/  CALL.REL.NOINC `($__internal_1_$__cuda_sm10x_tcgen05_guardrail_trap_phase_invalid_during_alloc) ;  /* 0x0000006c00687944 */ /* 0x02afea0003c00000 */
.L_x_50:
[----:B------:R-:W-:Y:S05]  /*2ed0*/  WARPSYNC.ALL ;  /* 0x0000000000007948 */ /* 0x000fea0003800000 */
[----:B------:R-:W2:Y:S01]  /*2ee0*/  S2UR UR5, SR_CgaCtaId ;  /* 0x00000000000579c3 */ /* 0x000ea20000008800 */
[----:B------:R-:W-:Y:S01]  /*2ef0*/  UMOV UR4, 0x400 ;  /* 0x0000040000047882 */ /* 0x000fe20000000000 */
[----:B------:R-:W-:-:S06]  /*2f00*/  NOP ;  /* 0x0000000000007918 */ /* 0x000fcc0000000000 */
[----:B------:R-:W-:Y:S06]  /*2f10*/  BAR.ARV 0x6, 0xa0 ;  /* 0x0182800000007b1d */ /* 0x000fec0000002000 */
[----:B------:R-:W4:Y:S01]  /*2f20*/  LDCU UR7, c[0x0][0x38c] ;  /* 0x00007180ff0777ac */ /* 0x000f220008000800 */
[----:B------:R-:W-:Y:S01]  /*2f30*/  IMAD.MOV.U32 R11, RZ, RZ, 0x1 ;  /* 0x00000001ff0b7424 */ /* 0x000fe200078e00ff */
[----:B------:R-:W-:Y:S01]  /*2f40*/  CS2R R8, SRZ ;  /* 0x0000000000087805 */ /* 0x000fe2000001ff00 */
[----:B------:R-:W-:Y:S01]  /*2f50*/  IMAD.MOV.U32 R10, RZ, RZ, RZ ;  /* 0x000000ffff0a7224 */ /* 0x000fe200078e00ff */
[----:B------:R-:W3:Y:S01]  /*2f60*/  LDCU UR6, c[0x0][0x38c] ;  /* 0x00007180ff0677ac */ /* 0x000ee20008000800 */
[----:B------:R-:W-:Y:S01]  /*2f70*/  UMOV UR15, URZ ;  /* 0x000000ff000f7c82 */ /* 0x000fe20008000000 */
[----:B------:R-:W-:Y:S01]  /*2f80*/  UMOV UR14, URZ ;  /* 0x000000ff000e7c82 */ /* 0x000fe20008000000 */
[----:B--2---:R-:W-:Y:S01]  /*2f90*/  ULEA UR5, UR5, UR4, 0x18 ;  /* 0x0000000405057291 */ /* 0x004fe2000f8ec0ff */
[----:B------:R-:W-:Y:S01]  /*2fa0*/  UMOV UR24, 0x0 ;  /* 0x0000000000187882 */ /* 0x000fe20000000000 */
[----:B------:R-:W-:-:S02]  /*2fb0*/  UMOV UR25, 0x4410490 ;  /* 0x0441049000197882 */ /* 0x000fc40000000000 */
[----:B------:R-:W-:Y:S02]  /*2fc0*/  UIADD3 UR10, UPT, UPT, UR5, 0x8800, URZ ;  /* 0x00008800050a7890 */ /* 0x000fe4000fffe0ff */
[----:B------:R-:W-:Y:S02]  /*2fd0*/  UIADD3 UR11, UPT, UPT, UR5, 0x10800, URZ ;  /* 0x00010800050b7890 */ /* 0x000fe4000fffe0ff */
[----:B----4-:R-:W-:Y:S01]  /*2fe0*/  UIADD3 UR7, UPT, UPT, UR7, 0x3f, URZ ;  /* 0x0000003f07077890 */ /* 0x010fe2000fffe0ff */
[----:B-1----:R-:W1:Y:S01]  /*2ff0*/  LDS R0, [UR5+0x140] ;  /* 0x00014005ff007984 */ /* 0x002e620008000800 */
[----:B------:R-:W-:Y:S02]  /*3000*/  USHF.R.U32.HI UR10, URZ, 0x4, UR10 ;  /* 0x00000004ff0a7899 */ /* 0x000fe4000801160a */
[----:B------:R-:W-:Y:S02]  /*3010*/  USHF.R.S32.HI UR4, URZ, 0x1f, UR7 ;  /* 0x0000001fff047899 */ /* 0x000fe40008011407 */
[----:B------:R-:W-:-:S02]  /*3020*/  USHF.R.U32.HI UR11, URZ, 0x4, UR11 ;  /* 0x00000004ff0b7899 */ /* 0x000fc4000801160b */
[----:B------:R-:W-:Y:S02]  /*3030*/  ULEA.HI UR4, UR4, UR7, URZ, 0x6 ;  /* 0x0000000704047291 */ /* 0x000fe4000f8f30ff */
[----:B------:R-:W-:Y:S02]  /*3040*/  ULOP3.LUT UR10, UR10, 0x3fff, URZ, 0xc0, !UPT ;  /* 0x00003fff0a0a7892 */ /* 0x000fe4000f8ec0ff */
[----:B------:R-:W-:Y:S02]  /*3050*/  USHF.R.S32.HI UR4, URZ, 0x6, UR4 ;  /* 0x00000006ff047899 */ /* 0x000fe40008011404 */
[----:B------:R-:W-:Y:S02]  /*3060*/  ULOP3.LUT UR11, UR11, 0x3fff, URZ, 0xc0, !UPT ;  /* 0x00003fff0b0b7892 */ /* 0x000fe4000f8ec0ff */
[----:B------:R-:W-:Y:S01]  /*3070*/  UISETP.LT.AND UP0, UPT, UR4, 0x1, UPT ;  /* 0x000000010400788c */ /* 0x000fe2000bf01270 */
[----:B------:R-:W-:Y:S01]  /*3080*/  UMOV UR22, 0x0 ;  /* 0x0000000000167882 */ /* 0x000fe20000000000 */
[----:B------:R-:W-:-:S02]  /*3090*/  UMOV UR23, 0x4410490 ;  /* 0x0441049000177882 */ /* 0x000fc40000000000 */
[----:B------:R-:W-:Y:S02]  /*30a0*/  USEL UR9, UR4, 0x1, !UP0 ;  /* 0x0000000104097887 */ /* 0x000fe4000c000000 */
[----:B------:R-:W-:Y:S02]  /*30b0*/  ULOP3.LUT UR10, UR10, 0x10000, URZ, 0xfc, !UPT ;  /* 0x000100000a0a7892 */ /* 0x000fe4000f8efcff */
[----:B------:R-:W-:Y:S02]  /*30c0*/  ULOP3.LUT UR11, UR11, 0x2000000, URZ, 0xfc, !UPT ;  /* 0x020000000b0b7892 */ /* 0x000fe4000f8efcff */
[----:B------:R-:W-:Y:S02]  /*30d0*/  UIADD3 UR9, UPT, UPT, -UR9, URZ, URZ ;  /* 0x000000ff09097290 */ /* 0x000fe4000fffe1ff */
[----:B---3--:R-:W-:Y:S01]  /*30e0*/  UISETP.GE.AND UP3, UPT, UR6, 0x1, UPT ;  /* 0x000000010600788c */ /* 0x008fe2000bf66270 */
[----:B------:R-:W-:Y:S01]  /*30f0*/  UMOV UR20, 0x0 ;  /* 0x0000000000147882 */ /* 0x000fe20000000000 */
[----:B------:R-:W-:Y:S01]  /*3100*/  UMOV UR21, 0x4410490 ;  /* 0x0441049000157882 */ /* 0x000fe20000000000 */
[----:B------:R-:W-:Y:S01]  /*3110*/  UMOV UR18, 0x0 ;  /* 0x0000000000127882 */ /* 0x000fe20000000000 */
[----:B------:R-:W-:Y:S01]  /*3120*/  UMOV UR19, 0x4410490 ;  /* 0x0441049000137882 */ /* 0x000fe20000000000 */
[----:B-1----:R-:W-:-:S15]  /*3130*/  R2UR UR16, R0 ;  /* 0x00000000001072ca */ /* 0x002fde00000e0000 */
.L_x_59:
[----:B------:R-:W-:Y:S02]  /*3140*/  LEA R0, R10, UR5, 0x3 ;  /* 0x000000050a007c11 */ /* 0x000fe4000f8e18ff */
[----:B------:R-:W-:Y:S02]  /*3150*/  SHF.L.U32 R2, R9, 0x1f, RZ ;  /* 0x0000001f09027819 */ /* 0x000fe400000006ff */
[----:B------:R-:W-:Y:S01]  /*3160*/  PLOP3.LUT P0, PT, PT, PT, UP3, 0x80, 0x8 ;  /* 0x000000000008781c */ /* 0x000fe20003f0f038 */
[----:B------:R-:W-:Y:S01]  /*3170*/  VIADD R3, R0, 0xa0 ;  /* 0x000000a000037836 */ /* 0x000fe20000000000 */
[----:B-1----:R-:W1:Y:S02]  /*3180*/  SYNCS.PHASECHK.TRANS64.TRYWAIT P1, [R0+URZ+0x90], R2 ;  /* 0x00009002000075a7 */ /* 0x002e6400080211ff */
[----:B-1-3--:R-:W-:Y:S09]  /*3190*/  @!P1 BRA `(.L_x_53) ;  /* 0x0000006000b49947 */ /* 0x00aff20003800000 */
.L_x_146:
[----:B------:R-:W-:Y:S01]  /*31a0*/  LEA R4, R10, UR5, 0x4 ;  /* 0x000000050a047c11 */ /* 0x000fe2000f8e20ff */
[----:B------:R-:W-:Y:S01]  /*31b0*/  @UP3 ULEA UR6, UR14, UR5, 0x3 ;  /* 0x000000050e063291 */ /* 0x000fe2000f8e18ff */
[----:B------:R-:W-:Y:S01]  /*31c0*/  PLOP3.LUT P2, PT, PT, PT, PT, 0x80, 0x8 ;  /* 0x000000000008781c */ /* 0x000fe20003f4f070 */
[----:B------:R-:W-:Y:S01]  /*31d0*/  ULEA UR7, UR15, UR5, 0x3 ;  /* 0x000000050f077291 */ /* 0x000fe2000f8e18ff */
[----:B------:R-:W-:Y:S02]  /*31e0*/  PRMT R3, RZ, 0x654, R3 ;  /* 0x00000654ff037816 */ /* 0x000fe40000000003 */
[----:B------:R-:W2:Y:S01]  /*31f0*/  LDS.128 R4, [R4+0x120] ;  /* 0x0001200004047984 */ /* 0x000ea20000000c00 */
[----:B-1----:R-:W-:Y:S02]  /*3200*/  @P0 SHF.L.U32 R2, R8, 0x1f, RZ ;  /* 0x0000001f08020819 */ /* 0x002fe400000006ff */
[----:B------:R-:W-:Y:S01]  /*3210*/  SHF.L.U32 R0, R11, 0x1f, RZ ;  /* 0x0000001f0b007819 */ /* 0x000fe200000006ff */
[----:B------:R-:W-:Y:S01]  /*3220*/  @!PT LDS RZ, [RZ] ;  /* 0x00000000fffff984 */ /* 0x000fe20000000800 */
[----:B------:R-:W-:Y:S01]  /*3230*/  @!PT LDS RZ, [RZ] ;  /* 0x00000000fffff984 */ /* 0x000fe20000000800 */
[----:B------:R-:W-:Y:S01]  /*3240*/  @!PT LDS RZ, [RZ] ;  /* 0x00000000fffff984 */ /* 0x000fe20000000800 */
[----:B------:R-:W-:Y:S01]  /*3250*/  @!PT LDS RZ, [RZ] ;  /* 0x00000000fffff984 */ /* 0x000fe20000000800 */
[----:B------:R1:W-:Y:S06]  /*3260*/  MEMBAR.ALL.CTA ;  /* 0x0000000000007992 */ /* 0x0003ec0000008000 */
[----:B-1----:R-:W1:Y:S02]  /*3270*/  FENCE.VIEW.ASYNC.S ;  /* 0x00000000000073c6 */ /* 0x002e640000000000 */
[----:B-1----:R1:W-:Y:S01]  /*3280*/  SYNCS.ARRIVE.TRANS64.RED.A1T0 RZ, [R3+URZ], RZ ;  /* 0x000000ff03ff79a7 */ /* 0x0023e200081004ff */
[----:B------:R1:W3:Y:S01]  /*3290*/  @P0 SYNCS.PHASECHK.TRANS64.TRYWAIT P2, [UR6], R2 ;  /* 0x00000002ff0005a7 */ /* 0x0002e20008041106 */
[----:B------:R-:W-:Y:S01]  /*32a0*/  ULEA.HI UR6, UR15, UR15, URZ, 0x1 ;  /* 0x0000000f0f067291 */ /* 0x000fe2000f8f08ff */
[----:B--2---:R-:W-:-:S03]  /*32b0*/  LOP3.LUT P1, RZ, R6, 0x1, RZ, 0xc0, !PT ;  /* 0x0000000106ff7812 */ /* 0x004fc6000782c0ff */
[----:B------:R-:W-:Y:S02]  /*32c0*/  USHF.L.U32 UR8, UR6, 0x7, URZ ;  /* 0x0000000706087899 */ /* 0x000fe400080006ff */
[----:B------:R-:W-:Y:S02]  /*32d0*/  ULOP3.LUT UR6, UR6, 0xffe, URZ, 0xc0, !UPT ;  /* 0x00000ffe06067892 */ /* 0x000fe4000f8ec0ff */
[----:B------:R-:W-:Y:S02]  /*32e0*/  ULOP3.LUT UR8, UR8, 0xffffff00, URZ, 0xc0, !UPT ;  /* 0xffffff0008087892 */ /* 0x000fe4000f8ec0ff */
[----:B------:R-:W-:Y:S02]  /*32f0*/  UIADD3 UR6, UPT, UPT, -UR6, UR15, URZ ;  /* 0x0000000f06067290 */ /* 0x000fe4000fffe1ff */
[----:B------:R-:W-:Y:S01]  /*3300*/  UIADD3 UR8, UPT, UPT, UR16, UR8, URZ ;  /* 0x0000000810087290 */ /* 0x000fe2000fffe0ff */
[----:B------:R-:W2:Y:S03]  /*3310*/  SYNCS.PHASECHK.TRANS64.TRYWAIT P0, [UR7+0xd0], R0 ;  /* 0x0000d000ff0075a7 */ /* 0x000ea60008001107 */
[----:B------:R-:W-:Y:S01]  /*3320*/  ULEA UR8, UR6, UR8, 0x14 ;  /* 0x0000000806087291 */ /* 0x000fe2000f8ea0ff */
[----:B-123--:R-:W-:Y:S11]  /*3330*/  @!P0 BRA `(.L_x_54) ;  /* 0x0000006000608947 */ /* 0x00eff60003800000 */
.L_x_148:
[----:B------:R-:W-:Y:S01]  /*3340*/  IADD3 R10, PT, PT, R10, 0x1, RZ ;  /* 0x000000010a0a7810 */ /* 0x000fe20007ffe0ff */
[----:B------:R-:W-:Y:S06]  /*3350*/  BRA.U !UP3, `(.L_x_55) ;  /* 0x000000010bc07547 */ /* 0x000fec000b800000 */
[----:B------:R-:W-:Y:S01]  /*3360*/  UPLOP3.LUT UP4, UPT, UPT, UPT, UPT, 0x40, 0x4 ;  /* 0x000000000004789c */ /* 0x000fe20003f8e870 */
[----:B------:R-:W-:Y:S01]  /*3370*/  UMOV UR13, UR9 ;  /* 0x00000009000d7c82 */ /* 0x000fe20008000000 */
[----:B------:R-:W-:Y:S01]  /*3380*/  UMOV UR12, UR4 ;  /* 0x00000004000c7c82 */ /* 0x000fe20008000000 */
[----:B------:R-:W-:-:S08]  /*3390*/  UMOV UR17, UR14 ;  /* 0x0000000e00117c82 */ /* 0x000fd00008000000 */
.L_x_58:
[----:B------:R-:W-:Y:S02]  /*33a0*/  UIADD3 UR13, UPT, UPT, UR13, 0x1, URZ ;  /* 0x000000010d0d7890 */ /* 0x000fe4000fffe0ff */
[----:B--2---:R-:W-:Y:S02]  /*33b0*/  ULEA UR6, UR17, UR5, 0x3 ;  /* 0x0000000511067291 */ /* 0x004fe4000f8e18ff */
[----:B------:R-:W-:Y:S01]  /*33c0*/  UISETP.NE.AND UP0, UPT, UR13, URZ, UPT ;  /* 0x000000ff0d00728c */ /* 0x000fe2000bf05270 */
[----:B---3--:R-:W-:Y:S10]  /*33d0*/  @P2 BRA `(.L_x_56) ;  /* 0x00000000000c2947 */ /* 0x008ff40003800000 */
[----:B-1----:R-:W-:Y:S04]  /*33e0*/  SHF.L.U32 R2, R8, 0x1f, RZ ;  /* 0x0000001f08027819 */ /* 0x002fe800000006ff */
[----:B------:R-:W1:Y:S02]  /*33f0*/  SYNCS.PHASECHK.TRANS64.TRYWAIT P0, [UR6], R2 ;  /* 0x00000002ff0075a7 */ /* 0x000e640008001106 */
[----:B-1----:R-:W-:Y:S05]  /*3400*/  @!P0 BRA `(.L_x_57) ;  /* 0x0000006000448947 */ /* 0x002fea0003800000 */
.L_x_56:
[----:B------:R-:W-:Y:S01]  /*3410*/  UISETP.NE.AND UP1, UPT, UR12, 0x1, UPT ;  /* 0x000000010c00788c */ /* 0x000fe2000bf25270 */
[----:B------:R-:W-:Y:S01]  /*3420*/  PLOP3.LUT P2, PT, PT, PT, PT, 0x80, 0x8 ;  /* 0x000000000008781c */ /* 0x000fe20003f4f070 */
[----:B------:R-:W-:Y:S02]  /*3430*/  UIADD3 UR14, UPT, UPT, UR17, 0x1, URZ ;  /* 0x00000001110e7890 */ /* 0x000fe4000fffe0ff */
[----:B------:R-:W-:Y:S02]  /*3440*/  ULEA UR28, UR17, UR11, 0xb ;  /* 0x0000000b111c7291 */ /* 0x000fe4000f8e58ff */
[----:B------:R-:W-:Y:S01]  /*3450*/  UISETP.NE.AND UP2, UPT, UR14, 0x4, UPT ;  /* 0x000000040e00788c */ /* 0x000fe2000bf45270 */
[----:B------:R-:W-:Y:S01]  /*3460*/  PLOP3.LUT P0, PT, PT, PT, UP1, 0x80, 0x8 ;  /* 0x000000000008781c */ /* 0x000fe20003f0f018 */
[----:B------:R-:W-:Y:S02]  /*3470*/  UIADD3 UR40, UPT, UPT, UR28, 0x80, URZ ;  /* 0x000000801c287890 */ /* 0x000fe4000fffe0ff */
[----:B------:R-:W-:Y:S02]  /*3480*/  USEL UR27, URZ, 0x1, UP2 ;  /* 0x00000001ff1b7887 */ /* 0x000fe40009000000 */
[----:B------:R-:W-:Y:S02]  /*3490*/  USEL UR14, UR14, URZ, UP2 ;  /* 0x000000ff0e0e7287 */ /* 0x000fe40009000000 */
[----:B------:R-:W-:Y:S02]  /*34a0*/  UIADD3 UR36, UPT, UPT, UR28, 0x100, URZ ;  /* 0x000001001c247890 */ /* 0x000fe4000fffe0ff */
[----:B------:R-:W-:Y:S01]  /*34b0*/  @UP1 ULEA UR26, UR14, UR5, 0x3 ;  /* 0x000000050e1a1291 */ /* 0x000fe2000f8e18ff */
[----:B------:R-:W-:Y:S01]  /*34c0*/  LOP3.LUT R8, R8, UR27, RZ, 0x3c, !PT ;  /* 0x0000001b08087c12 */ /* 0x000fe2000f8e3cff */
[----:B------:R-:W-:Y:S02]  /*34d0*/  UIADD3 UR32, UPT, UPT, UR28, 0x180, URZ ;  /* 0x000001801c207890 */ /* 0x000fe4000fffe0ff */
[----:B------:R-:W-:Y:S01]  /*34e0*/  UIADD3 UR6, UPT, UPT, UR6, 0x20, URZ ;  /* 0x0000002006067890 */ /* 0x000fe2000fffe0ff */
[----:B-1----:R-:W-:Y:S01]  /*34f0*/  @P0 SHF.L.U32 R0, R8, 0x1f, RZ ;  /* 0x0000001f08000819 */ /* 0x002fe200000006ff */
[----:B------:R-:W-:Y:S01]  /*3500*/  UIADD3 UR12, UPT, UPT, UR12, -0x1, URZ ;  /* 0xffffffff0c0c7890 */ /* 0x000fe2000fffe0ff */
[----:B------:R-:W-:Y:S02]  /*3510*/  UMOV UR29, 0x40004040 ;  /* 0x40004040001d7882 */ /* 0x000fe40000000000 */
[----:B------:R2:W3:Y:S01]  /*3520*/  @P0 SYNCS.PHASECHK.TRANS64.TRYWAIT P2, [UR26], R0 ;  /* 0x00000000ff0005a7 */ /* 0x0004e2000804111a */
[----:B------:R-:W-:Y:S01]  /*3530*/  ULEA UR26, UR17, UR10, 0x9 ;  /* 0x0000000a111a7291 */ /* 0x000fe2000f8e48ff */
[----:B------:R-:W-:Y:S01]  /*3540*/  UMOV UR27, 0x40004040 ;  /* 0x40004040001b7882 */ /* 0x000fe20000000000 */
[----:B------:R-:W-:Y:S02]  /*3550*/  UMOV UR41, 0x40004040 ;  /* 0x4000404000297882 */ /* 0x000fe40000000000 */
[----:B------:R-:W-:Y:S02]  /*3560*/  UIADD3 UR38, UPT, UPT, UR26, 0x2, URZ ;  /* 0x000000021a267890 */ /* 0x000fe4000fffe0ff */
[----:B------:R-:W-:Y:S02]  /*3570*/  UIADD3 UR34, UPT, UPT, UR26, 0x4, URZ ;  /* 0x000000041a227890 */ /* 0x000fe4000fffe0ff */
[----:B------:R-:W-:Y:S01]  /*3580*/  UIADD3 UR30, UPT, UPT, UR26, 0x6, URZ ;  /* 0x000000061a1e7890 */ /* 0x000fe2000fffe0ff */
[----:B------:R2:W-:Y:S01]  /*3590*/  UTCHMMA gdesc[UR26], gdesc[UR28], tmem[UR8], tmem[UR24], idesc[UR25], UP4 ;  /* 0x00ff181c1a0075ea */ /* 0x0005e2000a000008 */
[----:B------:R-:W-:Y:S01]  /*35a0*/  UPLOP3.LUT UP4, UPT, UPT, UPT, UPT, 0x80, 0x8 ;  /* 0x000000000008789c */ /* 0x000fe20003f8f070 */
[----:B------:R-:W-:Y:S01]  /*35b0*/  UMOV UR39, 0x40004040 ;  /* 0x4000404000277882 */ /* 0x000fe20000000000 */
[----:B------:R-:W-:Y:S01]  /*35c0*/  UMOV UR37, 0x40004040 ;  /* 0x4000404000257882 */ /* 0x000fe20000000000 */
[----:B------:R2:W-:Y:S01]  /*35d0*/  UTCHMMA gdesc[UR38], gdesc[UR40], tmem[UR8], tmem[UR22], idesc[UR23], UPT ;  /* 0x00ff1628260075ea */ /* 0x0005e2000b800008 */
[----:B------:R-:W-:Y:S01]  /*35e0*/  UMOV UR35, 0x40004040 ;  /* 0x4000404000237882 */ /* 0x000fe20000000000 */
[----:B------:R-:W-:Y:S01]  /*35f0*/  UMOV UR33, 0x40004040 ;  /* 0x4000404000217882 */ /* 0x000fe20000000000 */
[----:B------:R-:W-:Y:S01]  /*3600*/  UMOV UR31, 0x40004040 ;  /* 0x40004040001f7882 */ /* 0x000fe20000000000 */
[----:B------:R2:W-:Y:S01]  /*3610*/  UTCHMMA gdesc[UR34], gdesc[UR36], tmem[UR8], tmem[UR20], idesc[UR21], UPT ;  /* 0x00ff1424220075ea */ /* 0x0005e2000b800008 */
[----:B------:R2:W-:Y:S01]  /*3620*/  UTCHMMA gdesc[UR30], gdesc[UR32], tmem[UR8], tmem[UR18], idesc[UR19], UPT ;  /* 0x00ff12201e0075ea */ /* 0x0005e2000b800008 */
[----:B------:R2:W-:Y:S01]  /*3630*/  UTCBAR [UR6], URZ ;  /* 0x000000ff060073e9 */ /* 0x0005e200080000ff */
[----:B------:R-:W-:Y:S01]  /*3640*/  UMOV UR17, UR14 ;  /* 0x0000000e00117c82 */ /* 0x000fe20008000000 */
[----:B------:R-:W-:Y:S05]  /*3650*/  BRA.U UP0, `(.L_x_58) ;  /* 0xfffffffd00507547 */ /* 0x000fea000b83ffff */
.L_x_55:
[----:B------:R-:W-:Y:S01]  /*3660*/  UIADD3 UR15, UPT, UPT, UR15, 0x1, URZ ;  /* 0x000000010f0f7890 */ /* 0x000fe2000fffe0ff */
[C---:B------:R-:W-:Y:S01]  /*3670*/  ISETP.NE.AND P0, PT, R10.reuse, 0x2, PT ;  /* 0x000000020a00780c */ /* 0x040fe20003f05270 */
[----:B------:R-:W-:Y:S02]  /*3680*/  UIADD3 UR7, UPT, UPT, UR7, 0xb0, URZ ;  /* 0x000000b007077890 */ /* 0x000fe4000fffe0ff */
[----:B------:R-:W-:Y:S01]  /*3690*/  UISETP.NE.AND UP0, UPT, UR15, 0x4, UPT ;  /* 0x000000040f00788c */ /* 0x000fe2000bf05270 */
[----:B-12---:R-:W-:Y:S02]  /*36a0*/  SEL R0, RZ, 0x1, P0 ;  /* 0x00000001ff007807 */ /* 0x006fe40000000000 */
[----:B------:R-:W-:Y:S01]  /*36b0*/  SEL R10, R10, RZ, P0 ;  /* 0x000000ff0a0a7207 */ /* 0x000fe20000000000 */
[----:B------:R-:W-:Y:S01]  /*36c0*/  USEL UR6, URZ, 0x1, UP0 ;  /* 0x00000001ff067887 */ /* 0x000fe20008000000 */
[----:B------:R-:W-:Y:S01]  /*36d0*/  LOP3.LUT R9, R9, R0, RZ, 0x3c, !PT ;  /* 0x0000000009097212 */ /* 0x000fe200078e3cff */
[----:B------:R-:W-:Y:S01]  /*36e0*/  USEL UR15, UR15, URZ, UP0 ;  /* 0x000000ff0f0f7287 */ /* 0x000fe20008000000 */
[----:B------:R1:W-:Y:S03]  /*36f0*/  UTCBAR [UR7], URZ ;  /* 0x000000ff070073e9 */ /* 0x0003e600080000ff */
[----:B------:R-:W-:Y:S01]  /*3700*/  LOP3.LUT R11, R11, UR6, RZ, 0x3c, !PT ;  /* 0x000000060b0b7c12 */ /* 0x000fe2000f8e3cff */
[----:B------:R-:W-:Y:S07]  /*3710*/  @P1 BRA `(.L_x_59) ;  /* 0xfffffff800881947 */ /* 0x000fee000383ffff */
[----:B------:R-:W2:Y:S01]  /*3720*/  S2UR UR4, SR_CgaCtaId ;  /* 0x00000000000479c3 */ /* 0x000ea20000008800 */
[----:B------:R-:W-:Y:S01]  /*3730*/  ELECT P0, URZ, PT ;  /* 0x0000000000ff782f */ /* 0x000fe20003800000 */
[----:B------:R-:W-:Y:S01]  /*3740*/  IMAD.MOV.U32 R0, RZ, RZ, 0x1 ;  /* 0x00000001ff007424 */ /* 0x000fe200078e00ff */
[----:B------:R-:W-:Y:S01]  /*3750*/  UIADD3 UR5, UPT, UPT, UR5, 0xd0, URZ ;  /* 0x000000d005057890 */ /* 0x000fe2000fffe0ff */
[----:B------:R-:W-:Y:S01]  /*3760*/  SHF.L.U32 R2, R11, 0x1f, RZ ;  /* 0x0000001f0b027819 */ /* 0x000fe200000006ff */
[----:B------:R-:W-:-:S03]  /*3770*/  UMOV UR6, 0x40 ;  /* 0x0000004000067882 */ /* 0x000fc60000000000 */
[----:B------:R-:W-:Y:S01]  /*3780*/  UVIRTCOUNT.DEALLOC.SMPOOL 0x80 ;  /* 0x000000800000784c */ /* 0x000fe20000000000 */
[----:B--2---:R-:W-:Y:S02]  /*3790*/  ULEA UR4, UR4, UR6, 0x18 ;  /* 0x0000000604047291 */ /* 0x004fe4000f8ec0ff */
[----:B------:R-:W-:-:S07]  /*37a0*/  ULEA UR6, UR15, UR5, 0x3 ;  /* 0x000000050f067291 */ /* 0x000fce000f8e18ff */
[----:B------:R2:W-:Y:S02]  /*37b0*/  @P0 STS.U8 [UR4+0x1c], R0 ;  /* 0x00001c00ff000988 */ /* 0x0005e40008000004 */
[----:B------:R-:W4:Y:S02]  /*37c0*/  SYNCS.PHASECHK.TRANS64.TRYWAIT P0, [UR6], R2 ;  /* 0x00000002ff0075a7 */ /* 0x000f240008001106 */
[----:B--2-4-:R-:W-:Y:S05]  /*37d0*/  @!P0 BRA `(.L_x_60) ;  /* 0x0000005c00688947 */ /* 0x014fea0003800000 */
.L_x_151:
[----:B-1----:R-:W-:-:S04]  /*37e0*/  UIADD3 UR7, UPT, UPT, UR15, 0x1, URZ ;  /* 0x000000010f077890 */ /* 0x002fc8000fffe0ff */
[----:B------:R-:W-:-:S04]  /*37f0*/  UISETP.NE.AND UP0, UPT, UR7, 0x4, UPT ;  /* 0x000000040700788c */ /* 0x000fc8000bf05270 */
[----:B------:R-:W-:Y:S02]  /*3800*/  USEL UR8, URZ, 0x1, UP0 ;  /* 0x00000001ff087887 */ /* 0x000fe40008000000 */
[----:B------:R-:W-:-:S04]  /*3810*/  USEL UR7, UR7, URZ, UP0 ;  /* 0x000000ff07077287 */ /* 0x000fc80008000000 */
[----:B------:R-:W-:Y:S01]  /*3820*/  ULEA UR6, UR7, UR5, 0x3 ;  /* 0x0000000507067291 */ /* 0x000fe2000f8e18ff */
[----:B--2---:R-:W-:-:S04]  /*3830*/  LOP3.LUT R2, R11, UR8, RZ, 0x3c, !PT ;  /* 0x000000080b027c12 */ /* 0x004fc8000f8e3cff */
[----:B------:R-:W-:-:S04]  /*3840*/  SHF.L.U32 R3, R2, 0x1f, RZ ;  /* 0x0000001f02037819 */ /* 0x000fc800000006ff */
[----:B------:R-:W1:Y:S02]  /*3850*/  SYNCS.PHASECHK.TRANS64.TRYWAIT P0, [UR6], R3 ;  /* 0x00000003ff0075a7 */ /* 0x000e640008001106 */
[----:B-1----:R-:W-:Y:S05]  /*3860*/  @!P0 BRA `(.L_x_61) ;  /* 0x0000005c005c8947 */ /* 0x002fea0003800000 */
.L_x_153:
        /* <DEDUP_REMOVED lines=9> */
.L_x_155:
[----:B------:R-:W-:-:S04]  /*3900*/  UIADD3 UR7, UPT, UPT, UR7, 0x1, URZ ;  /* 0x0000000107077890 */ /* 0x000fc8000fffe0ff */
[----:B------:R-:W-:-:S04]  /*3910*/  UISETP.NE.AND UP0, UPT, UR7, 0x4, UPT ;  /* 0x000000040700788c */ /* 0x000fc8000bf05270 */
[----:B------:R-:W-:Y:S02]  /*3920*/  USEL UR6, URZ, 0x1, UP0 ;  /* 0x00000001ff067887 */ /* 0x000fe40008000000 */
[----:B------:R-:W-:-:S04]  /*3930*/  USEL UR7, UR7, URZ, UP0 ;  /* 0x000000ff07077287 */ /* 0x000fc80008000000 */
[----:B------:R-:W-:Y:S01]  /*3940*/  ULEA UR7, UR7, UR5, 0x3 ;  /* 0x0000000507077291 */ /* 0x000fe2000f8e18ff */
[----:B------:R-:W-:-:S04]  /*3950*/  LOP3.LUT R2, R2, UR6, RZ, 0x3c, !PT ;  /* 0x0000000602027c12 */ /* 0x000fc8000f8e3cff */
[----:B------:R-:W-:-:S04]  /*3960*/  SHF.L.U32 R2, R2, 0x1f, RZ ;  /* 0x0000001f02027819 */ /* 0x000fc800000006ff */
[----:B------:R-:W2:Y:S02]  /*3970*/  SYNCS.PHASECHK.TRANS64.TRYWAIT P0, [UR7], R2 ;  /* 0x00000002ff0075a7 */ /* 0x000ea40008001107 */
[----:B--2---:R-:W-:Y:S05]  /*3980*/  @!P0 BRA `(.L_x_63) ;  /* 0x0000005c00448947 */ /* 0x004fea0003800000 */
.L_x_157:
[----:B------:R-:W-:Y:S01]  /*3990*/  NOP ;  /* 0x0000000000007918 */ /* 0x000fe20000000000 */
[----:B-1----:R-:W1:Y:S01]  /*39a0*/  LDS R0, [UR4+0x14] ;  /* 0x00001404ff007984 */ /* 0x002e620008000800 */
[----:B------:R-:W-:Y:S01]  /*39b0*/  ULOP3.LUT UR6, UR16, 0xffff, URZ, 0xc0, !UPT ;  /* 0x0000ffff10067892 */ /* 0x000fe2000f8ec0ff */
[----:B------:R-:W-:Y:S01]  /*39c0*/  UMOV UR8, 0xffff ;  /* 0x0000ffff00087882 */ /* 0x000fe20000000000 */
[----:B------:R-:W-:Y:S02]  /*39d0*/  UMOV UR5, 0x1 ;  /* 0x0000000100057882 */ /* 0x000fe40000000000 */
[----:B------:R-:W-:-:S04]  /*39e0*/  USHF.R.U32.HI UR6, URZ, 0x5, UR6 ;  /* 0x00000005ff067899 */ /* 0x000fc80008011606 */
[----:B------:R-:W-:Y:S02]  /*39f0*/  USHF.L.U32 UR8, UR8, UR6, URZ ;  /* 0x0000000608087299 */ /* 0x000fe400080006ff */
[----:B------:R-:W-:-:S04]  /*3a00*/  USHF.L.U32 UR5, UR5, UR6, URZ ;  /* 0x0000000605057299 */ /* 0x000fc800080006ff */
[----:B-1----:R-:W-:-:S04]  /*3a10*/  LOP3.LUT R0, R0, UR8, RZ, 0xc0, !PT ;  /* 0x0000000800007c12 */ /* 0x002fc8000f8ec0ff */
[----:B------:R-:W-:-:S13]  /*3a20*/  ISETP.NE.AND P0, PT, R0, UR8, PT ;  /* 0x0000000800007c0c */ /* 0x000fda000bf05270 */
[----:B------:R-:W-:Y:S05]  /*3a30*/  @P0 BRA `(.L_x_64) ;  /* 0x0000000000580947 */ /* 0x000fea0003800000 */
[----:B------:R-:W1:Y:S02]  /*3a40*/  LDS R0, [UR4+0x18] ;  /* 0x00001804ff007984 */ /* 0x000e640008000800 */
[----:B-1----:R-:W-:-:S04]  /*3a50*/  LOP3.LUT R0, R0, UR5, RZ, 0xc0, !PT ;  /* 0x0000000500007c12 */ /* 0x002fc8000f8ec0ff */
[----:B------:R-:W-:-:S13]  /*3a60*/  ISETP.NE.AND P0, PT, R0, UR5, PT ;  /* 0x0000000500007c0c */ /* 0x000fda000bf05270 */
[----:B------:R-:W-:Y:S05]  /*3a70*/  @P0 BRA `(.L_x_65) ;  /* 0x00000000003c0947 */ /* 0x000fea0003800000 */
[----:B------:R-:W1:Y:S01]  /*3a80*/  S2R R2, SR_LANEID ;  /* 0x0000000000027919 */ /* 0x000e620000000000 */
[----:B------:R-:W-:Y:S01]  /*3a90*/  ULOP3.LUT UR8, URZ, UR8, URZ, 0x33, !UPT ;  /* 0x00000008ff087292 */ /* 0x000fe2000f8e33ff */
[----:B------:R-:W-:Y:S02]  /*3aa0*/  VOTEU.ANY UR7, UPT, PT ;  /* 0x0000000000077886 */ /* 0x000fe400038e0100 */
[----:B------:R-:W-:-:S03]  /*3ab0*/  UFLO.U32 UR7, UR7 ;  /* 0x00000007000772bd */ /* 0x000fc600080e0000 */
[----:B------:R-:W-:-:S04]  /*3ac0*/  IMAD.U32 R0, RZ, RZ, UR8 ;  /* 0x00000008ff007e24 */ /* 0x000fc8000f8e00ff */
[----:B------:R2:W4:Y:S02]  /*3ad0*/  REDUX UR6, R0 ;  /* 0x00000000000673c4 */ /* 0x0005240000000000 */
[----:B------:R1:W-:Y:S02]  /*3ae0*/  UTCATOMSWS.AND URZ, UR8 ;  /* 0x0000000800ff79e3 */ /* 0x0003e40008000000 */
[----:B-1----:R-:W-:Y:S02]  /*3af0*/  ISETP.EQ.U32.AND P0, PT, R2, UR7, PT ;  /* 0x0000000702007c0c */ /* 0x002fe4000bf02070 */
[----:B--2---:R-:W-:Y:S02]  /*3b00*/  LOP3.LUT R0, RZ, UR5, RZ, 0x33, !PT ;  /* 0x00000005ff007c12 */ /* 0x004fe4000f8e33ff */
[----:B----4-:R-:W-:Y:S02]  /*3b10*/  MOV R2, UR6 ;  /* 0x0000000600027c02 */ /* 0x010fe40008000f00 */
[----:B------:R-:W1:Y:S07]  /*3b20*/  REDUX UR5, R0 ;  /* 0x00000000000573c4 */ /* 0x000e6e0000000000 */
[----:B------:R2:W-:Y:S01]  /*3b30*/  @P0 ATOMS.AND RZ, [UR4+0x14], R2 ;  /* 0x00001402ffff098c */ /* 0x0005e2000a800004 */
[----:B-1----:R-:W-:-:S05]  /*3b40*/  IMAD.U32 R0, RZ, RZ, UR5 ;  /* 0x00000005ff007e24 */ /* 0x002fca000f8e00ff */
[----:B------:R2:W-:Y:S01]  /*3b50*/  @P0 ATOMS.AND RZ, [UR4+0x18], R0 ;  /* 0x00001800ffff098c */ /* 0x0005e2000a800004 */
[----:B------:R-:W-:Y:S05]  /*3b60*/  BRA `(.L_x_66) ;  /* 0x0000000000147947 */ /* 0x000fea0003800000 */
.L_x_65:
[----:B------:R-:W-:Y:S02]  /*3b70*/  MOV R2, 0x3b90 ;  /* 0x00003b9000027802 */ /* 0x000fe40000000f00 */
[----:B---3-5:R-:W-:Y:S05]  /*3b80*/  CALL.REL.NOINC `($__internal_0_$__cuda_sm10x_tcgen05_guardrail_trap_col_being_dealloced_not_returned_by_alloc) ;  /* 0x00000060002c7944 */ /* 0x028fea0003c00000 */
[----:B------:R-:W-:Y:S05]  /*3b90*/  BRA `(.L_x_66) ;  /* 0x0000000000087947 */ /* 0x000fea0003800000 */
.L_x_64:
[----:B------:R-:W-:Y:S02]  /*3ba0*/  MOV R2, 0x3bc0 ;  /* 0x00003bc000027802 */ /* 0x000fe40000000f00 */
[----:B---3-5:R-:W-:Y:S05]  /*3bb0*/  CALL.REL.NOINC `($__internal_2_$__cuda_sm10x_tcgen05_guardrail_trap_unallocated_columns_being_dealloced) ;  /* 0x0000006000387944 */ /* 0x028fea0003c00000 */
.L_x_66:
[----:B------:R-:W-:Y:S01]  /*3bc0*/  NOP ;  /* 0x0000000000007918 */ /* 0x000fe20000000000 */
[----:B------:R-:W-:Y:S05]  /*3bd0*/  EXIT ;  /* 0x000000000000794d */ /* 0x000fea0003800000 */
.L_x_48:
[----:B------:R-:W-:-:S09]  /*3be0*/  UISETP.NE.OR UP2, UPT, UR8, 0x3, !UP2 ;  /* 0x000000030800788c */ /* 0x000fd2000d745670 */
[----:B------:R-:W-:Y:S05]  /*3bf0*/  BRA.U UP2, `(.L_x_67) ;  /* 0x00000011020c7547 */ /* 0x000fea000b800000 */
[----:B------:R-:W1:Y:S01]  /*3c00*/  LDC R0, c[0x0][0xb30] ;  /* 0x0002cc00ff007b82 */ /* 0x000e620000000800 */
[----:B------:R-:W2:Y:S01]  /*3c10*/  LDCU.64 UR8, c[0x0][0x888] ;  /* 0x00011100ff0877ac */ /* 0x000ea20008000a00 */
[----:B------:R-:W-:Y:S02]  /*3c20*/  HFMA2 R27, -RZ, RZ, 0, 0 ;  /* 0x00000000ff1b7431 */ /* 0x000fe400000001ff */
[----:B------:R-:W-:Y:S01]  /*3c30*/  IMAD.MOV.U32 R29, RZ, RZ, 0x1 ;  /* 0x00000001ff1d7424 */ /* 0x000fe200078e00ff */
[----:B------:R-:W-:Y:S01]  /*3c40*/  MOV R25, 0x2000 ;  /* 0x0000200000197802 */ /* 0x000fe20000000f00 */
[----:B------:R-:W4:Y:S01]  /*3c50*/  LDCU.64 UR4, c[0x0][0x890] ;  /* 0x00011200ff0477ac */ /* 0x000f220008000a00 */
[----:B------:R-:W-:Y:S01]  /*3c60*/  IMAD.MOV.U32 R28, RZ, RZ, RZ ;  /* 0x000000ffff1c7224 */ /* 0x000fe200078e00ff */
[----:B------:R-:W3:Y:S01]  /*3c70*/  LDC R24, c[0x0][0x370] ;  /* 0x0000dc00ff187b82 */ /* 0x000ee20000000800 */
[----:B------:R-:W-:Y:S01]  /*3c80*/  UMOV UR7, 0x400 ;  /* 0x0000040000077882 */ /* 0x000fe20000000000 */
[----:B------:R-:W-:-:S02]  /*3c90*/  UPLOP3.LUT UP1, UPT, UPT, UPT, UPT, 0x40, 0x4 ;  /* 0x000000000004789c */ /* 0x000fc40003f2e870 */
[----:B------:R-:W-:-:S04]  /*3ca0*/  ULEA UR7, UR37, UR7, 0x18 ;  /* 0x0000000725077291 */ /* 0x000fc8000f8ec0ff */
[----:B------:R-:W3:Y:S01]  /*3cb0*/  LDC R3, c[0x0][0xb0c] ;  /* 0x0002c300ff037b82 */ /* 0x000ee20000000800 */
[----:B------:R-:W-:Y:S02]  /*3cc0*/  UIADD3 UR13, UPT, UPT, UR7, 0x58, URZ ;  /* 0x00000058070d7890 */ /* 0x000fe4000fffe0ff */
[----:B--2---:R-:W-:Y:S02]  /*3cd0*/  UISETP.NE.U32.AND UP2, UPT, UR8, URZ, UPT ;  /* 0x000000ff0800728c */ /* 0x004fe4000bf45070 */
[----:B------:R-:W-:Y:S02]  /*3ce0*/  UIADD3 UR33, UPT, UPT, UR7, 0x40, URZ ;  /* 0x0000004007217890 */ /* 0x000fe4000fffe0ff */
[----:B----4-:R-:W-:Y:S01]  /*3cf0*/  UISETP.NE.U32.AND UP3, UPT, UR4, URZ, UPT ;  /* 0x000000ff0400728c */ /* 0x010fe2000bf65070 */
[----:B------:R-:W2:Y:S01]  /*3d00*/  LDC R18, c[0x0][0xb20] ;  /* 0x0002c800ff127b82 */ /* 0x000ea20000000800 */
[----:B-1----:R-:W-:Y:S01]  /*3d10*/  ISETP.NE.AND P1, PT, R0, 0x1, PT ;  /* 0x000000010000780c */ /* 0x002fe20003f25270 */
[----:B------:R-:W-:-:S02]  /*3d20*/  UISETP.NE.AND.EX UP2, UPT, UR9, URZ, UPT, UP2 ;  /* 0x000000ff0900728c */ /* 0x000fc4000bf45320 */
[----:B------:R-:W-:Y:S02]  /*3d30*/  UIADD3 UR25, UPT, UPT, UR7, 0x48, URZ ;  /* 0x0000004807197890 */ /* 0x000fe4000fffe0ff */
[----:B------:R-:W-:Y:S02]  /*3d40*/  UIADD3 UR17, UPT, UPT, UR7, 0x50, URZ ;  /* 0x0000005007117890 */ /* 0x000fe4000fffe0ff */
[----:B------:R-:W1:Y:S01]  /*3d50*/  LDC.64 R30, c[0x0][0x348] ;  /* 0x0000d200ff1e7b82 */ /* 0x000e620000000a00 */
[----:B------:R-:W-:Y:S02]  /*3d60*/  UPRMT UR13, UR37, 0x654, UR13 ;  /* 0x00000654250d7896 */ /* 0x000fe4000800000d */
[----:B------:R-:W-:-:S05]  /*3d70*/  UISETP.NE.AND.EX UP3, UPT, UR5, URZ, UPT, UP3 ;  /* 0x000000ff0500728c */ /* 0x000fca000bf65330 */
[----:B------:R-:W4:Y:S08]  /*3d80*/  LDC.64 R16, c[0x0][0xb10] ;  /* 0x0002c400ff107b82 */ /* 0x000f300000000a00 */
[----:B------:R-:W1:Y:S08]  /*3d90*/  LDC.64 R6, c[0x0][0xb18] ;  /* 0x0002c600ff067b82 */ /* 0x000e700000000a00 */
[----:B------:R-:W1:Y:S08]  /*3da0*/  LDC.64 R4, c[0x0][0xb28] ;  /* 0x0002ca00ff047b82 */ /* 0x000e700000000a00 */
[----:B--23--:R-:W1:Y:S02]  /*3db0*/  LDC R19, c[0x0][0x374] ;  /* 0x0000dd00ff137b82 */ /* 0x00ce640000000800 */
.L_x_78:
[C---:B------:R-:W-:Y:S02]  /*3dc0*/  LEA R0, R28.reuse, UR7, 0x3 ;  /* 0x000000071c007c11 */ /* 0x040fe4000f8e18ff */
[----:B------:R-:W-:Y:S02]  /*3dd0*/  SHF.L.U32 R2, R27, 0x1f, RZ ;  /* 0x0000001f1b027819 */ /* 0x000fe400000006ff */
[----:B------:R-:W-:Y:S02]  /*3de0*/  LEA R20, R28, UR7, 0x4 ;  /* 0x000000071c147c11 */ /* 0x000fe4000f8e20ff */
[----:B--2---:R-:W2:Y:S02]  /*3df0*/  SYNCS.PHASECHK.TRANS64.TRYWAIT P0, [R0+URZ+0x90], R2 ;  /* 0x00009002000075a7 */ /* 0x004ea400080011ff */
[----:B--2---:R-:W-:Y:S05]  /*3e00*/  @!P0 BRA `(.L_x_68) ;  /* 0x00000058003c8947 */ /* 0x004fea0003800000 */
.L_x_158:
[----:B------:R-:W-:Y:S01]  /*3e10*/  ISETP.GE.AND P0, PT, R40, 0x1, PT ;  /* 0x000000012800780c */ /* 0x000fe20003f06270 */
[----:B------:R-:W3:Y:S01]  /*3e20*/  LDS.128 R20, [R20+0x120] ;  /* 0x0001200014147984 */ /* 0x000ee20000000c00 */
[----:B--2---:R-:W-:Y:S01]  /*3e30*/  VIADD R0, R0, 0xa0 ;  /* 0x000000a000007836 */ /* 0x004fe20000000000 */
[----:B------:R-:W-:Y:S01]  /*3e40*/  @!PT LDS RZ, [RZ] ;  /* 0x00000000fffff984 */ /* 0x000fe20000000800 */
[----:B------:R-:W-:Y:S01]  /*3e50*/  @!PT LDS RZ, [RZ] ;  /* 0x00000000fffff984 */ /* 0x000fe20000000800 */
[----:B------:R-:W-:Y:S01]  /*3e60*/  @!PT LDS RZ, [RZ] ;  /* 0x00000000fffff984 */ /* 0x000fe20000000800 */
[----:B------:R-:W-:Y:S01]  /*3e70*/  @!PT LDS RZ, [RZ] ;  /* 0x00000000fffff984 */ /* 0x000fe20000000800 */
[----:B------:R2:W-:Y:S06]  /*3e80*/  MEMBAR.ALL.CTA ;  /* 0x0000000000007992 */ /* 0x0005ec0000008000 */
[----:B--2---:R-:W2:Y:S01]  /*3e90*/  FENCE.VIEW.ASYNC.S ;  /* 0x00000000000073c6 */ /* 0x004ea20000000000 */
[----:B------:R-:W-:Y:S04]  /*3ea0*/  PRMT R0, RZ, 0x654, R0 ;  /* 0x00000654ff007816 */ /* 0x000fe80000000000 */
[----:B--2---:R2:W-:Y:S01]  /*3eb0*/  SYNCS.ARRIVE.TRANS64.RED.A1T0 RZ, [R0+URZ], RZ ;  /* 0x000000ff00ff79a7 */ /* 0x0045e200081004ff */
[----:B---3--:R-:W-:Y:S11]  /*3ec0*/  LOP3.LUT P3, RZ, R22, 0x1, RZ, 0xc0, !PT ;  /* 0x0000000116ff7812 */ /* 0x008ff6000786c0ff */
[----:B------:R-:W-:Y:S02]  /*3ed0*/  @!UPT UIADD3 URZ, UPT, UPT, URZ, URZ, URZ ;  /* 0x000000fffffff290 */ /* 0x000fe4000fffe0ff */
[----:B------:R-:W-:Y:S02]  /*3ee0*/  @P3 MOV R11, R20 ;  /* 0x00000014000b3202 */ /* 0x000fe40000000f00 */
[----:B------:R-:W-:Y:S01]  /*3ef0*/  @P3 LOP3.LUT R10, R21, 0xffff, RZ, 0xc0, !PT ;  /* 0x0000ffff150a3812 */ /* 0x000fe200078ec0ff */
[----:B--2---:R-:W-:Y:S06]  /*3f00*/  @!P0 BRA `(.L_x_69) ;  /* 0x0000000000a48947 */ /* 0x004fec0003800000 */
[-C--:B-1----:R-:W-:Y:S01]  /*3f10*/  IMAD.HI.U32 R0, R19, R7.reuse, RZ ;  /* 0x0000000713007227 */ /* 0x082fe200078e00ff */
[----:B------:R-:W-:Y:S02]  /*3f20*/  ISETP.NE.AND P0, PT, R6, 0x1, PT ;  /* 0x000000010600780c */ /* 0x000fe40003f05270 */
[----:B------:R-:W-:Y:S01]  /*3f30*/  ISETP.NE.AND P2, PT, R40, 0x1, PT ;  /* 0x000000012800780c */ /* 0x000fe20003f45270 */
[----:B----4-:R-:W-:Y:S01]  /*3f40*/  IMAD.HI.U32 R9, R24, R16, RZ ;  /* 0x0000001018097227 */ /* 0x010fe200078e00ff */
[----:B------:R-:W-:Y:S02]  /*3f50*/  SHF.R.U32.HI R0, RZ, R18, R0 ;  /* 0x00000012ff007219 */ /* 0x000fe40000011600 */
[----:B------:R-:W-:Y:S01]  /*3f60*/  ISETP.NE.AND P4, PT, R3, 0x1, PT ;  /* 0x000000010300780c */ /* 0x000fe20003f85270 */
[----:B------:R-:W-:Y:S01]  /*3f70*/  IMAD.HI.U32 R13, R10, R7, RZ ;  /* 0x000000070a0d7227 */ /* 0x000fe200078e00ff */
[----:B------:R-:W-:Y:S02]  /*3f80*/  SHF.R.U32.HI R9, RZ, R17, R9 ;  /* 0x00000011ff097219 */ /* 0x000fe40000011609 */
[----:B------:R-:W-:Y:S01]  /*3f90*/  SEL R0, R19, R0, !P0 ;  /* 0x0000000013007207 */ /* 0x000fe20004000000 */
[----:B------:R-:W-:Y:S01]  /*3fa0*/  IMAD.HI.U32 R12, R11, R16, RZ ;  /* 0x000000100b0c7227 */ /* 0x000fe200078e00ff */
[----:B------:R-:W-:Y:S03]  /*3fb0*/  SEL R9, R24, R9, !P4 ;  /* 0x0000000918097207 */ /* 0x000fe60006000000 */
[-C--:B------:R-:W-:Y:S01]  /*3fc0*/  IMAD.HI.U32 R8, R0, R4.reuse, RZ ;  /* 0x0000000400087227 */ /* 0x080fe200078e00ff */
[----:B------:R-:W-:Y:S03]  /*3fd0*/  SHF.R.U32.HI R12, RZ, R17, R12 ;  /* 0x00000011ff0c7219 */ /* 0x000fe6000001160c */
[----:B------:R-:W-:Y:S01]  /*3fe0*/  IMAD.HI.U32 R2, R9, R4, RZ ;  /* 0x0000000409027227 */ /* 0x000fe200078e00ff */
[-C--:B------:R-:W-:Y:S02]  /*3ff0*/  @P2 SHF.R.U32.HI R0, RZ, R5.reuse, R8 ;  /* 0x00000005ff002219 */ /* 0x080fe40000011608 */
[----:B------:R-:W-:Y:S02]  /*4000*/  SHF.R.U32.HI R8, RZ, R18, R13 ;  /* 0x00000012ff087219 */ /* 0x000fe4000001160d */
[----:B------:R-:W-:Y:S01]  /*4010*/  @P2 SHF.R.U32.HI R9, RZ, R5, R2 ;  /* 0x00000005ff092219 */ /* 0x000fe20000011602 */
[----:B------:R-:W-:Y:S01]  /*4020*/  IMAD R0, R40, R0, RZ ;  /* 0x0000000028007224 */ /* 0x000fe200078e02ff */
[----:B------:R-:W-:Y:S02]  /*4030*/  SEL R8, R10, R8, !P0 ;  /* 0x000000080a087207 */ /* 0x000fe40004000000 */
[----:B------:R-:W-:Y:S01]  /*4040*/  SEL R2, R11, R12, !P4 ;  /* 0x0000000c0b027207 */ /* 0x000fe20006000000 */
[----:B------:R-:W-:Y:S01]  /*4050*/  IMAD R12, R40, R9, RZ ;  /* 0x00000009280c7224 */ /* 0x000fe200078e02ff */
[C---:B------:R-:W-:Y:S01]  /*4060*/  ISETP.GE.AND P0, PT, R8.reuse, R0, PT ;  /* 0x000000000800720c */ /* 0x040fe20003f06270 */
[----:B------:R-:W-:Y:S03]  /*4070*/  IMAD.HI.U32 R0, R8, R4, RZ ;  /* 0x0000000408007227 */ /* 0x000fe600078e00ff */
[----:B------:R-:W-:Y:S02]  /*4080*/  ISETP.GE.OR P0, PT, R2, R12, P0 ;  /* 0x0000000c0200720c */ /* 0x000fe40000706670 */
[-C--:B------:R-:W-:Y:S04]  /*4090*/  SHF.R.U32.HI R0, RZ, R5.reuse, R0 ;  /* 0x00000005ff007219 */ /* 0x080fe80000011600 */
[----:B------:R-:W-:Y:S05]  /*40a0*/  SEL R13, R8, R0, !P2 ;  /* 0x00000000080d7207 */ /* 0x000fea0005000000 */
[----:B------:R-:W-:Y:S02]  /*40b0*/  IMAD.MOV R12, RZ, RZ, -R13 ;  /* 0x000000ffff0c7224 */ /* 0x000fe400078e0a0d */
[----:B------:R-:W-:Y:S04]  /*40c0*/  @!P0 IMAD.HI.U32 R0, R2, R4, RZ ;  /* 0x0000000402008227 */ /* 0x000fe800078e00ff */
[----:B------:R-:W-:Y:S01]  /*40d0*/  IMAD R12, R40, R12, R8 ;  /* 0x0000000c280c7224 */ /* 0x000fe200078e0208 */
[----:B------:R-:W-:Y:S04]  /*40e0*/  @!P0 SHF.R.U32.HI R0, RZ, R5, R0 ;  /* 0x00000005ff008219 */ /* 0x000fe80000011600 */
[----:B------:R-:W-:Y:S04]  /*40f0*/  @!P0 SEL R0, R2, R0, !P2 ;  /* 0x0000000002008207 */ /* 0x000fe80005000000 */
[----:B------:R-:W-:Y:S01]  /*4100*/  @!P0 IADD3 R13, PT, PT, R13, -R0, RZ ;  /* 0x800000000d0d8210 */ /* 0x000fe20007ffe0ff */
[----:B------:R-:W-:Y:S01]  /*4110*/  @!P0 IMAD R0, R9, R12, R0 ;  /* 0x0000000c09008224 */ /* 0x000fe200078e0200 */
[----:B------:R-:W-:Y:S01]  /*4120*/  IADD3 R9, PT, PT, -R8, RZ, RZ ;  /* 0x000000ff08097210 */ /* 0x000fe20007ffe1ff */
[--C-:B------:R-:W-:Y:S02]  /*4130*/  IMAD.MOV R12, RZ, RZ, -R2.reuse ;  /* 0x000000ffff0c7224 */ /* 0x100fe400078e0a02 */
[----:B------:R-:W-:Y:S02]  /*4140*/  @!P0 IMAD R8, R13, R40, R2 ;  /* 0x000000280d088224 */ /* 0x000fe400078e0202 */
[----:B------:R-:W-:Y:S02]  /*4150*/  @!P0 IMAD.MOV.U32 R2, RZ, RZ, R0 ;  /* 0x000000ffff028224 */ /* 0x000fe400078e0000 */
[----:B------:R-:W-:Y:S02]  /*4160*/  IMAD R11, R3, R12, R11 ;  /* 0x0000000c030b7224 */ /* 0x000fe400078e020b */
[----:B------:R-:W-:Y:S02]  /*4170*/  IMAD R10, R6, R9, R10 ;  /* 0x00000009060a7224 */ /* 0x000fe400078e020a */
[----:B------:R-:W-:Y:S02]  /*4180*/  IMAD R11, R2, R3, R11 ;  /* 0x00000003020b7224 */ /* 0x000fe400078e020b */
[----:B------:R-:W-:Y:S02]  /*4190*/  IMAD R10, R8, R6, R10 ;  /* 0x00000006080a7224 */ /* 0x000fe400078e020a */
.L_x_69:
[----:B------:R-:W-:Y:S05]  /*41a0*/  BRA.U UP1, `(.L_x_70) ;  /* 0x0000000101107547 */ /* 0x000fea000b800000 */
[----:B------:R-:W-:Y:S04]  /*41b0*/  MOV R2, UR6 ;  /* 0x0000000600027c02 */ /* 0x000fe80008000f00 */
[----:B------:R-:W-:Y:S04]  /*41c0*/  SHF.L.U32 R2, R2, 0x1f, RZ ;  /* 0x0000001f02027819 */ /* 0x000fe800000006ff */
[----:B------:R-:W2:Y:S02]  /*41d0*/  SYNCS.PHASECHK.TRANS64.TRYWAIT P0, [UR7+0x88], R2 ;  /* 0x00008802ff0075a7 */ /* 0x000ea40008001107 */
[----:B--2---:R-:W-:Y:S05]  /*41e0*/  @!P0 BRA `(.L_x_71) ;  /* 0x0000005400588947 */ /* 0x004fea0003800000 */
.L_x_70:
[----:B------:R-:W-:Y:S02]  /*41f0*/  R2UR UR35, R15 ;  /* 0x000000000f2372ca */ /* 0x000fe400000e0000 */
[----:B------:R-:W-:Y:S02]  /*4200*/  R2UR UR34, R14 ;  /* 0x000000000e2272ca */ /* 0x000fe400000e0000 */
[----:B------:R-:W-:Y:S02]  /*4210*/  ISETP.NE.U32.AND P2, PT, RZ, UR4, PT ;  /* 0x00000004ff007c0c */ /* 0x000fe4000bf45070 */
[----:B------:R-:W-:Y:S02]  /*4220*/  SHF.L.U32 R14, R29, 0x1f, RZ ;  /* 0x0000001f1d0e7819 */ /* 0x000fe400000006ff */
[----:B------:R-:W-:Y:S05]  /*4230*/  ISETP.NE.AND.EX P2, PT, RZ, UR5, PT, P2 ;  /* 0x00000005ff007c0c */ /* 0x000fea000bf45320 */
[----:B------:R-:W-:Y:S02]  /*4240*/  USHF.L.U32 UR35, UR35, 0x6, URZ ;  /* 0x0000000623237899 */ /* 0x000fe400080006ff */
[----:B------:R-:W-:Y:S01]  /*4250*/  USHF.L.U32 UR34, UR34, 0x8, URZ ;  /* 0x0000000822227899 */ /* 0x000fe200080006ff */
[----:B------:R-:W-:Y:S11]  /*4260*/  BRA.U !UP3, `(.L_x_72) ;  /* 0x000000010b347547 */ /* 0x000ff6000b800000 */
[----:B------:R-:W-:Y:S01]  /*4270*/  UPLOP3.LUT UP0, UPT, UPT, UPT, UP2, 0x80, 0x8 ;  /* 0x000000000008789c */ /* 0x000fe20003f0f020 */
[----:B--2---:R-:W-:Y:S02]  /*4280*/  HFMA2 R0, -RZ, RZ, 0, 5.9604644775390625e-08 ;  /* 0x00000001ff007431 */ /* 0x004fe400000001ff */
[----:B------:R-:W-:Y:S03]  /*4290*/  IMAD.MOV.U32 R88, RZ, RZ, 0x1 ;  /* 0x00000001ff587424 */ /* 0x000fe600078e00ff */
[----:B------:R-:W-:Y:S05]  /*42a0*/  PLOP3.LUT P0, PT, PT, PT, UP0, 0x80, 0x8 ;  /* 0x000000000008781c */ /* 0x000fea0003f0f008 */
[----:B------:R-:W2:Y:S01]  /*42b0*/  @UP0 LDCU.64 UR10, c[0x0][0x888] ;  /* 0x00011100ff0a07ac */ /* 0x000ea20008000a00 */
[----:B------:R-:W-:Y:S07]  /*42c0*/  @UP0 UIMAD UR8, UR44, UR4, URZ ;  /* 0x000000042c0802a4 */ /* 0x000fee000f8e02ff */
[----:B------:R-:W-:Y:S01]  /*42d0*/  @!P0 PRMT R88, R0, 0x7610, R88 ;  /* 0x0000761000588816 */ /* 0x000fe20000000058 */
[----:B--2---:R-:W-:Y:S03]  /*42e0*/  @UP0 UIMAD.WIDE UR10, UR8, 0x4, UR10 ;  /* 0x00000004080a08a5 */ /* 0x004fe6000f8e020a */
[----:B------:R-:W2:Y:S03]  /*42f0*/  @!UP0 LDCU UR8, c[0x0][0x880] ;  /* 0x00011000ff0887ac */ /* 0x000ea60008000800 */
[----:B------:R-:W-:Y:S01]  /*4300*/  IMAD.U32 R8, RZ, RZ, UR10 ;  /* 0x0000000aff087e24 */ /* 0x000fe2000f8e00ff */
[----:B------:R-:W-:Y:S05]  /*4310*/  MOV R9, UR11 ;  /* 0x0000000b00097c02 */ /* 0x000fea0008000f00 */
[----:B-----5:R3:W5:Y:S02]  /*4320*/  @P0 LDG.E R49, desc[UR48][R8.64] ;  /* 0x0000003008310981 */ /* 0x020764000c1e1900 */
[----:B--23--:R-:W-:Y:S07]  /*4330*/  @!P0 IMAD.U32 R49, RZ, RZ, UR8 ;  /* 0x00000008ff318e24 */ /* 0x00cfee000f8e00ff */
.L_x_72:
[----:B-----5:R-:W-:Y:S01]  /*4340*/  @!P2 FSETP.EQ.AND P0, PT, R49, RZ, PT ;  /* 0x000000ff3100a20b */ /* 0x020fe20003f02000 */
[----:B------:R-:W-:Y:S01]  /*4350*/  @!UPT UIADD3 URZ, UPT, UPT, URZ, URZ, URZ ;  /* 0x000000fffffff290 */ /* 0x000fe2000fffe0ff */
[----:B------:R-:W-:Y:S11]  /*4360*/  @!P2 BRA `(.L_x_73) ;  /* 0x000000000014a947 */ /* 0x000ff60003800000 */
[----:B------:R-:W-:Y:S02]  /*4370*/  LOP3.LUT P2, RZ, R88, 0xff, RZ, 0xc0, !PT ;  /* 0x000000ff58ff7812 */ /* 0x000fe4000784c0ff */
[----:B------:R-:W-:Y:S04]  /*4380*/  PLOP3.LUT P0, PT, PT, PT, UP0, 0x80, 0x8 ;  /* 0x000000000008781c */ /* 0x000fe80003f0f008 */
[----:B------:R-:W-:Y:S07]  /*4390*/  PLOP3.LUT P0, PT, P0, PT, PT, 0x8, 0x80 ;  /* 0x000000000080781c */ /* 0x000fee000070e170 */
[----:B------:R-:W-:Y:S11]  /*43a0*/  @P2 FSETP.EQ.AND P0, PT, R49, RZ, PT ;  /* 0x000000ff3100220b */ /* 0x000ff60003f02000 */
[----:B------:R-:W-:Y:S02]  /*43b0*/  @!UPT UIADD3 URZ, UPT, UPT, URZ, URZ, URZ ;  /* 0x000000fffffff290 */ /* 0x000fe4000fffe0ff */
.L_x_73:
[----:B------:R-:W3:Y:S01]  /*43c0*/  SYNCS.PHASECHK.TRANS64.TRYWAIT P2, [UR7+0x60], R14 ;  /* 0x0000600eff0075a7 */ /* 0x000ee20008041107 */
[----:B------:R-:W-:Y:S04]  /*43d0*/  ELECT P4, URZ, PT ;  /* 0x0000000000ff782f */ /* 0x000fe80003880000 */
[----:B------:R-:W-:Y:S11]  /*43e0*/  PLOP3.LUT P4, PT, P0, P4, PT, 0xf2, 0x2f ;  /* 0x00000000002f781c */ /* 0x000ff60000789e72 */
[----:B------:R-:W-:Y:S02]  /*43f0*/  @!UPT UIADD3 URZ, UPT, UPT, URZ, URZ, URZ ;  /* 0x000000fffffff290 */ /* 0x000fe4000fffe0ff */
[----:B-1----:R-:W-:Y:S05]  /*4400*/  @!P4 IADD3 R8, P0, PT, R30, 0x580, RZ ;  /* 0x000005801e08c810 */ /* 0x002fea0007f1e0ff */
[----:B--2---:R-:W-:Y:S01]  /*4410*/  @!P4 IMAD.X R2, RZ, RZ, R31, P0 ;  /* 0x000000ffff02c224 */ /* 0x004fe200000e061f */
[----:B---3--:R-:W-:Y:S07]  /*4420*/  @!P2 BRA `(.L_x_74) ;  /* 0x0000005000e0a947 */ /* 0x008fee0003800000 */
.L_x_161:
[----:B------:R-:W-:Y:S01]  /*4430*/  @!P4 R2UR UR8, R2 ;  /* 0x000000000208c2ca */ /* 0x000fe200000e0000 */
[----:B------:R-:W-:Y:S01]  /*4440*/  VOTEU.ALL UP1, P4 ;  /* 0x0000000000ff7886 */ /* 0x000fe20002020000 */
[----:B------:R-:W-:Y:S01]  /*4450*/  @!P4 R2UR UR9, R8 ;  /* 0x000000000809c2ca */ /* 0x000fe200000e0000 */
[----:B-1----:R-:W-:Y:S01]  /*4460*/  @!P4 IMAD.MOV.U32 R0, RZ, RZ, 0x2000 ;  /* 0x00002000ff00c424 */ /* 0x002fe200078e00ff */
[----:B------:R-:W-:Y:S01]  /*4470*/  UMOV UR10, 0x0 ;  /* 0x00000000000a7882 */ /* 0x000fe20000000000 */
[----:B------:R-:W-:Y:S01]  /*4480*/  UMOV UR11, 0x10000000 ;  /* 0x10000000000b7882 */ /* 0x000fe20000000000 */
[----:B------:R-:W-:Y:S01]  /*4490*/  @!UP1 UIADD3 UR32, UPT, UPT, UR7, 0x400, URZ ;  /* 0x0000040007209890 */ /* 0x000fe2000fffe0ff */
[----:B------:R-:W-:Y:S01]  /*44a0*/  VOTEU.ALL UP1, P4 ;  /* 0x0000000000ff7886 */ /* 0x000fe20002020000 */
[----:B------:R-:W-:Y:S05]  /*44b0*/  UMOV UR36, UR44 ;  /* 0x0000002c00247c82 */ /* 0x000fea0008000000 */
[----:B------:R-:W-:Y:S01]  /*44c0*/  IMAD.U32 R9, RZ, RZ, UR8 ;  /* 0x00000008ff097e24 */ /* 0x000fe2000f8e00ff */
[----:B------:R-:W-:Y:S01]  /*44d0*/  UPRMT UR8, UR37, 0x654, UR33 ;  /* 0x0000065425087896 */ /* 0x000fe20008000021 */
[----:B------:R-:W-:Y:S03]  /*44e0*/  IMAD.U32 R8, RZ, RZ, UR9 ;  /* 0x00000009ff087e24 */ /* 0x000fe6000f8e00ff */
[----:B------:R-:W-:Y:S02]  /*44f0*/  @!P4 R2UR UR15, R9 ;  /* 0x00000000090fc2ca */ /* 0x000fe400000e0000 */
[----:B------:R-:W-:Y:S02]  /*4500*/  @!P4 R2UR UR14, R8 ;  /* 0x00000000080ec2ca */ /* 0x000fe400000e0000 */
[----:B------:R-:W-:Y:S05]  /*4510*/  @!P4 IADD3 R8, P0, PT, R30, 0x580, RZ ;  /* 0x000005801e08c810 */ /* 0x000fea0007f1e0ff */
[----:B------:R-:W-:Y:S06]  /*4520*/  @!P4 IMAD.X R2, RZ, RZ, R31, P0 ;  /* 0x000000ffff02c224 */ /* 0x000fec00000e061f */
[----:B------:R1:W-:Y:S01]  /*4530*/  @!UP1 UTMALDG.3D [UR32], [UR14], desc[UR10] ;  /* 0x00000a200e0095b4 */ /* 0x0003e20008011000 */
[----:B------:R1:W-:Y:S01]  /*4540*/  @!P4 SYNCS.ARRIVE.TRANS64.RED.A0TR RZ, [UR7+0x40], R0 ;  /* 0x00004000ffffc9a7 */ /* 0x0003e20008300407 */
[----:B------:R-:W-:Y:S01]  /*4550*/  SYNCS.ARRIVE.TRANS64.RED.A1T0 RZ, [UR8], RZ ;  /* 0x000000ffffff79a7 */ /* 0x000fe20008100408 */
[----:B------:R-:W2:Y:S02]  /*4560*/  SYNCS.PHASECHK.TRANS64.TRYWAIT P2, [UR7+0x68], R14 ;  /* 0x0000680eff0075a7 */ /* 0x000ea40008041107 */
[----:B-12---:R-:W-:Y:S05]  /*4570*/  @!P2 BRA `(.L_x_75) ;  /* 0x0000005000a4a947 */ /* 0x006fea0003800000 */
.L_x_163:
[----:B------:R-:W-:Y:S01]  /*4580*/  @!P4 R2UR UR8, R2 ;  /* 0x000000000208c2ca */ /* 0x000fe200000e0000 */
[----:B------:R-:W-:Y:S01]  /*4590*/  VOTEU.ALL UP1, P4 ;  /* 0x0000000000ff7886 */ /* 0x000fe20002020000 */
[----:B------:R-:W-:Y:S01]  /*45a0*/  @!P4 R2UR UR9, R8 ;  /* 0x000000000809c2ca */ /* 0x000fe200000e0000 */
[----:B-1----:R-:W-:Y:S01]  /*45b0*/  @!P4 IMAD.MOV.U32 R0, RZ, RZ, 0x2000 ;  /* 0x00002000ff00c424 */ /* 0x002fe200078e00ff */
[----:B------:R-:W-:Y:S01]  /*45c0*/  UMOV UR10, 0x0 ;  /* 0x00000000000a7882 */ /* 0x000fe20000000000 */
[----:B------:R-:W-:Y:S01]  /*45d0*/  UMOV UR11, 0x10000000 ;  /* 0x10000000000b7882 */ /* 0x000fe20000000000 */
[----:B------:R-:W-:Y:S02]  /*45e0*/  @!UP1 UIADD3 UR26, UPT, UPT, UR34, 0x40, URZ ;  /* 0x00000040221a9890 */ /* 0x000fe4000fffe0ff */
[----:B------:R-:W-:Y:S01]  /*45f0*/  @!UP1 UIADD3 UR24, UPT, UPT, UR7, 0x2400, URZ ;  /* 0x0000240007189890 */ /* 0x000fe2000fffe0ff */
[----:B------:R-:W-:Y:S01]  /*4600*/  VOTEU.ALL UP1, P4 ;  /* 0x0000000000ff7886 */ /* 0x000fe20002020000 */
[----:B------:R-:W-:Y:S01]  /*4610*/  UMOV UR27, UR35 ;  /* 0x00000023001b7c82 */ /* 0x000fe20008000000 */
[----:B------:R-:W-:Y:S02]  /*4620*/  UMOV UR28, UR44 ;  /* 0x0000002c001c7c82 */ /* 0x000fe40008000000 */
        /* <DEDUP_REMOVED lines=12> */
.L_x_165:
[----:B------:R-:W2:Y:S01]  /*46f0*/  LDC.64 R12, c[0x0][0xb18] ;  /* 0x0002c600ff0c7b82 */ /* 0x000ea20000000a00 */
[----:B------:R-:W-:Y:S01]  /*4700*/  @!P4 R2UR UR8, R2 ;  /* 0x000000000208c2ca */ /* 0x000fe200000e0000 */
[----:B------:R-:W-:Y:S01]  /*4710*/  VOTEU.ALL UP1, P4 ;  /* 0x0000000000ff7886 */ /* 0x000fe20002020000 */
[----:B------:R-:W-:Y:S01]  /*4720*/  @!P4 R2UR UR9, R8 ;  /* 0x000000000809c2ca */ /* 0x000fe200000e0000 */
[----:B-1----:R-:W-:Y:S01]  /*4730*/  @!P4 IMAD.MOV.U32 R0, RZ, RZ, 0x2000 ;  /* 0x00002000ff00c424 */ /* 0x002fe200078e00ff */
[----:B------:R-:W-:Y:S03]  /*4740*/  UMOV UR10, 0x0 ;  /* 0x00000000000a7882 */ /* 0x000fe60000000000 */
[----:B------:R-:W1:Y:S01]  /*4750*/  @!P1 LDC R2, c[0x0][0xb0c] ;  /* 0x0002c300ff029b82 */ /* 0x000e620000000800 */
[----:B------:R-:W-:Y:S01]  /*4760*/  @!UP1 UIADD3 UR18, UPT, UPT, UR34, 0x80, URZ ;  /* 0x0000008022129890 */ /* 0x000fe2000fffe0ff */
[----:B------:R-:W-:Y:S01]  /*4770*/  @P3 SHF.R.U32.HI R26, RZ, 0x10, R21 ;  /* 0x00000010ff1a3819 */ /* 0x000fe20000011615 */
[----:B------:R-:W-:Y:S01]  /*4780*/  @!UP1 UIADD3 UR16, UPT, UPT, UR7, 0x4400, URZ ;  /* 0x0000440007109890 */ /* 0x000fe2000fffe0ff */
[----:B------:R-:W-:Y:S01]  /*4790*/  VIADD R28, R28, 0x1 ;  /* 0x000000011c1c7836 */ /* 0x000fe20000000000 */
[----:B------:R-:W-:Y:S01]  /*47a0*/  VOTEU.ALL UP1, P4 ;  /* 0x0000000000ff7886 */ /* 0x000fe20002020000 */
[----:B------:R-:W-:Y:S01]  /*47b0*/  UMOV UR11, 0x10000000 ;  /* 0x10000000000b7882 */ /* 0x000fe20000000000 */
[----:B------:R-:W-:Y:S01]  /*47c0*/  UMOV UR19, UR35 ;  /* 0x0000002300137c82 */ /* 0x000fe20008000000 */
[----:B------:R-:W-:Y:S01]  /*47d0*/  IMAD.U32 R9, RZ, RZ, UR8 ;  /* 0x00000008ff097e24 */ /* 0x000fe2000f8e00ff */
[----:B------:R-:W-:Y:S01]  /*47e0*/  UMOV UR20, UR44 ;  /* 0x0000002c00147c82 */ /* 0x000fe20008000000 */
[----:B------:R-:W-:Y:S01]  /*47f0*/  IMAD.U32 R8, RZ, RZ, UR9 ;  /* 0x00000009ff087e24 */ /* 0x000fe2000f8e00ff */
[----:B------:R-:W-:Y:S02]  /*4800*/  UPRMT UR8, UR37, 0x654, UR17 ;  /* 0x0000065425087896 */ /* 0x000fe40008000011 */
[----:B------:R-:W-:Y:S02]  /*4810*/  @!P4 R2UR UR15, R9 ;  /* 0x00000000090fc2ca */ /* 0x000fe400000e0000 */
[----:B------:R-:W-:Y:S02]  /*4820*/  @!P4 R2UR UR14, R8 ;  /* 0x00000000080ec2ca */ /* 0x000fe400000e0000 */
[----:B------:R-:W3:Y:S11]  /*4830*/  LDC.64 R8, c[0x0][0xb10] ;  /* 0x0002c400ff087b82 */ /* 0x000ef60000000a00 */
[----:B------:R1:W-:Y:S01]  /*4840*/  @!UP1 UTMALDG.3D [UR16], [UR14], desc[UR10] ;  /* 0x00000a100e0095b4 */ /* 0x0003e20008011000 */
[----:B------:R5:W-:Y:S01]  /*4850*/  @!P4 SYNCS.ARRIVE.TRANS64.RED.A0TR RZ, [UR7+0x50], R0 ;  /* 0x00005000ffffc9a7 */ /* 0x000be20008300407 */
[C---:B---3--:R-:W-:Y:S01]  /*4860*/  @!P1 IMAD.HI.U32 R8, R11.reuse, R8, RZ ;  /* 0x000000080b089227 */ /* 0x048fe200078e00ff */
[----:B--2---:R-:W-:Y:S02]  /*4870*/  @!P1 ISETP.NE.AND P0, PT, R12, 0x1, PT ;  /* 0x000000010c00980c */ /* 0x004fe40003f05270 */
[----:B-1----:R-:W-:Y:S01]  /*4880*/  @!P1 ISETP.NE.AND P2, PT, R2, 0x1, PT ;  /* 0x000000010200980c */ /* 0x002fe20003f45270 */
[----:B------:R-:W-:Y:S01]  /*4890*/  SYNCS.ARRIVE.TRANS64.RED.A1T0 RZ, [UR8], RZ ;  /* 0x000000ffffff79a7 */ /* 0x000fe20008100408 */
[C---:B------:R-:W-:Y:S01]  /*48a0*/  @!P1 IMAD.HI.U32 R13, R10.reuse, R13, RZ ;  /* 0x0000000d0a0d9227 */ /* 0x040fe200078e00ff */
[----:B------:R-:W-:Y:S04]  /*48b0*/  @!P1 SHF.R.U32.HI R8, RZ, R9, R8 ;  /* 0x00000009ff089219 */ /* 0x000fe80000011608 */
[----:B------:R-:W-:Y:S01]  /*48c0*/  @!P1 SEL R8, R11, R8, !P2 ;  /* 0x000000080b089207 */ /* 0x000fe20005000000 */
[----:B------:R-:W1:Y:S01]  /*48d0*/  SYNCS.PHASECHK.TRANS64.TRYWAIT P5, [UR7+0x78], R14 ;  /* 0x0000780eff0075a7 */ /* 0x000e6200080a1107 */
[----:B-----5:R-:W2:Y:S02]  /*48e0*/  @!P1 LDC R0, c[0x0][0xb20] ;  /* 0x0002c800ff009b82 */ /* 0x020ea40000000800 */
[----:B--2---:R-:W-:Y:S04]  /*48f0*/  @!P1 SHF.R.U32.HI R0, RZ, R0, R13 ;  /* 0x00000000ff009219 */ /* 0x004fe8000001160d */
[----:B------:R-:W-:Y:S05]  /*4900*/  @!P1 SEL R9, R10, R0, !P0 ;  /* 0x000000000a099207 */ /* 0x000fea0004000000 */
[----:B------:R-:W-:Y:S02]  /*4910*/  @!P1 IMAD.IADD R0, R9, 0x1, -R8 ;  /* 0x0000000109009824 */ /* 0x000fe400078e0a08 */
[----:B------:R-:W-:Y:S02]  /*4920*/  @!P1 IMAD.IADD R8, R8, 0x1, -R9 ;  /* 0x0000000108089824 */ /* 0x000fe400078e0a09 */
[----:B------:R-:W-:Y:S02]  /*4930*/  @!P1 IMAD R11, R0, R2, R11 ;  /* 0x00000002000b9224 */ /* 0x000fe400078e020b */
[----:B------:R-:W-:Y:S01]  /*4940*/  @!P1 IMAD R10, R8, R12, R10 ;  /* 0x0000000c080a9224 */ /* 0x000fe200078e020a */
[----:B-1----:R-:W-:Y:S06]  /*4950*/  @!P5 BRA `(.L_x_77) ;  /* 0x0000004c00dcd947 */ /* 0x002fec0003800000 */
.L_x_167:
[----:B------:R-:W-:Y:S01]  /*4960*/  @!P4 IADD3 R2, P0, PT, R30, 0x580, RZ ;  /* 0x000005801e02c810 */ /* 0x000fe20007f1e0ff */
[----:B------:R-:W-:Y:S01]  /*4970*/  VOTEU.ALL UP1, P4 ;  /* 0x0000000000ff7886 */ /* 0x000fe20002020000 */
[----:B------:R-:W-:Y:S01]  /*4980*/  UMOV UR18, 0x0 ;  /* 0x0000000000127882 */ /* 0x000fe20000000000 */
[----:B------:R-:W-:Y:S01]  /*4990*/  UMOV UR19, 0x10000000 ;  /* 0x1000000000137882 */ /* 0x000fe20000000000 */
[----:B------:R-:W-:Y:S01]  /*49a0*/  @!P4 R2UR UR9, R2 ;  /* 0x000000000209c2ca */ /* 0x000fe200000e0000 */
[----:B-1----:R-:W-:Y:S01]  /*49b0*/  @!P4 IMAD.X R0, RZ, RZ, R31, P0 ;  /* 0x000000ffff00c224 */ /* 0x002fe200000e061f */
[----:B------:R-:W-:Y:S01]  /*49c0*/  @!UP1 UIADD3 UR10, UPT, UPT, UR34, 0xc0, URZ ;  /* 0x000000c0220a9890 */ /* 0x000fe2000fffe0ff */
[----:B------:R-:W-:Y:S01]  /*49d0*/  ISETP.NE.AND P0, PT, R28, 0x2, PT ;  /* 0x000000021c00780c */ /* 0x000fe20003f05270 */
[----:B------:R-:W-:Y:S01]  /*49e0*/  UMOV UR11, UR35 ;  /* 0x00000023000b7c82 */ /* 0x000fe20008000000 */
[----:B------:R-:W-:Y:S01]  /*49f0*/  UMOV UR12, UR44 ;  /* 0x0000002c000c7c82 */ /* 0x000fe20008000000 */
[----:B------:R-:W-:Y:S01]  /*4a00*/  @!P4 R2UR UR8, R0 ;  /* 0x000000000008c2ca */ /* 0x000fe200000e0000 */
[----:B------:R-:W-:Y:S01]  /*4a10*/  IMAD.IADD R14, R10, 0x1, R86 ;  /* 0x000000010a0e7824 */ /* 0x000fe200078e0256 */
[----:B------:R-:W-:Y:S01]  /*4a20*/  @P3 R2UR UR44, R26 ;  /* 0x000000001a2c32ca */ /* 0x000fe200000e0000 */
[----:B------:R-:W-:Y:S01]  /*4a30*/  IMAD.IADD R15, R11, 0x1, R87 ;  /* 0x000000010b0f7824 */ /* 0x000fe200078e0257 */
[----:B------:R-:W-:Y:S02]  /*4a40*/  SEL R0, RZ, 0x1, P0 ;  /* 0x00000001ff007807 */ /* 0x000fe40000000000 */
[----:B------:R-:W-:Y:S01]  /*4a50*/  LOP3.LUT R29, R29, 0x1, RZ, 0x3c, !PT ;  /* 0x000000011d1d7812 */ /* 0x000fe200078e3cff */
[----:B------:R-:W-:Y:S01]  /*4a60*/  IMAD.U32 R8, RZ, RZ, UR9 ;  /* 0x00000009ff087e24 */ /* 0x000fe2000f8e00ff */
[----:B------:R-:W-:Y:S01]  /*4a70*/  @!UP1 UIADD3 UR9, UPT, UPT, UR7, 0x58, URZ ;  /* 0x0000005807099890 */ /* 0x000fe2000fffe0ff */
[----:B------:R-:W-:Y:S02]  /*4a80*/  LOP3.LUT R27, R27, R0, RZ, 0x3c, !PT ;  /* 0x000000001b1b7212 */ /* 0x000fe400078e3cff */
[----:B------:R-:W-:Y:S02]  /*4a90*/  SEL R28, R28, RZ, P0 ;  /* 0x000000ff1c1c7207 */ /* 0x000fe40000000000 */
[----:B------:R-:W-:Y:S01]  /*4aa0*/  IMAD.U32 R9, RZ, RZ, UR8 ;  /* 0x00000008ff097e24 */ /* 0x000fe2000f8e00ff */
[----:B------:R-:W-:Y:S01]  /*4ab0*/  @!P4 R2UR UR14, R8 ;  /* 0x00000000080ec2ca */ /* 0x000fe200000e0000 */
[----:B------:R-:W-:Y:S01]  /*4ac0*/  @!UP1 UIADD3 UR8, UPT, UPT, UR7, 0x6400, URZ ;  /* 0x0000640007089890 */ /* 0x000fe2000fffe0ff */
[----:B------:R-:W-:Y:S02]  /*4ad0*/  VOTEU.ALL UP1, P4 ;  /* 0x0000000000ff7886 */ /* 0x000fe40002020000 */
[----:B------:R-:W-:Y:S11]  /*4ae0*/  @!P4 R2UR UR15, R9 ;  /* 0x00000000090fc2ca */ /* 0x000ff600000e0000 */
[----:B------:R-:W-:Y:S02]  /*4af0*/  @!UPT UIADD3 URZ, UPT, UPT, URZ, URZ, URZ ;  /* 0x000000fffffff290 */ /* 0x000fe4000fffe0ff */
[----:B------:R2:W-:Y:S01]  /*4b00*/  @!UP1 UTMALDG.3D [UR8], [UR14], desc[UR18] ;  /* 0x000012080e0095b4 */ /* 0x0005e20008011000 */
[----:B------:R2:W-:Y:S01]  /*4b10*/  @!P4 SYNCS.ARRIVE.TRANS64.RED.A0TR RZ, [UR7+0x58], R25 ;  /* 0x00005819ffffc9a7 */ /* 0x0005e20008300407 */
[----:B------:R-:W-:Y:S01]  /*4b20*/  UPLOP3.LUT UP1, UPT, UPT, UPT, UPT, 0x80, 0x8 ;  /* 0x000000000008789c */ /* 0x000fe20003f2f070 */
[----:B------:R-:W-:Y:S01]  /*4b30*/  SYNCS.ARRIVE.TRANS64.RED.A1T0 RZ, [UR13], RZ ;  /* 0x000000ffffff79a7 */ /* 0x000fe2000810040d */
[----:B------:R-:W-:Y:S09]  /*4b40*/  @P3 BRA `(.L_x_78) ;  /* 0xfffffff0009c3947 */ /* 0x000ff2000383ffff */
[----:B------:R-:W-:-:S04]  /*4b50*/  SHF.L.U32 R2, R29, 0x1f, RZ ;  /* 0x0000001f1d027819 */ /* 0x000fc800000006ff */
[----:B------:R-:W1:Y:S02]  /*4b60*/  SYNCS.PHASECHK.TRANS64.TRYWAIT P0, [UR7+0x60], R2 ;  /* 0x00006002ff0075a7 */ /* 0x000e640008001107 */
[----:B-1----:R-:W-:Y:S05]  /*4b70*/  @!P0 BRA `(.L_x_79) ;  /* 0x0000004c006c8947 */ /* 0x002fea0003800000 */
.L_x_169:
[----:B------:R-:W3:Y:S02]  /*4b80*/  SYNCS.PHASECHK.TRANS64.TRYWAIT P0, [UR7+0x68], R2 ;  /* 0x00006802ff0075a7 */ /* 0x000ee40008001107 */
[----:B---3--:R-:W-:Y:S05]  /*4b90*/  @!P0 BRA `(.L_x_80) ;  /* 0x0000004c007c8947 */ /* 0x008fea0003800000 */
.L_x_171:
[----:B------:R-:W3:Y:S02]  /*4ba0*/  SYNCS.PHASECHK.TRANS64.TRYWAIT P0, [UR7+0x70], R2 ;  /* 0x00007002ff0075a7 */ /* 0x000ee40008001107 */
[----:B---3--:R-:W-:Y:S05]  /*4bb0*/  @!P0 BRA `(.L_x_81) ;  /* 0x0000004c008c8947 */ /* 0x008fea0003800000 */
.L_x_173:
[----:B-1----:R-:W-:-:S07]  /*4bc0*/  MOV R0, UR7 ;  /* 0x0000000700007c02 */ /* 0x002fce0008000f00 */
.L_x_82:
[----:B-1----:R-:W-:-:S04]  /*4bd0*/  SHF.L.U32 R2, R29, 0x1f, RZ ;  /* 0x0000001f1d027819 */ /* 0x002fc800000006ff */
[----:B------:R1:W3:Y:S03]  /*4be0*/  SYNCS.PHASECHK.TRANS64.TRYWAIT P0, [R0+URZ+0x78], R2 ;  /* 0x00007802000075a7 */ /* 0x0002e600080011ff */
[----:B---3--:R-:W-:Y:S05]  /*4bf0*/  @!P0 NANOSLEEP.SYNCS 0x989680 ;  /* 0x009896800000895d */ /* 0x008fea0003900000 */
[----:B------:R-:W3:Y:S02]  /*4c00*/  @!P0 SYNCS.PHASECHK.TRANS64 P0, [R0+URZ+0x78], R2 ;  /* 0x00007802000085a7 */ /* 0x000ee400080010ff */
[----:B--23--:R-:W-:Y:S05]  /*4c10*/  @P0 EXIT ;  /* 0x000000000000094d */ /* 0x00cfea0003800000 */
[----:B------:R-:W-:Y:S05]  /*4c20*/  BRA `(.L_x_82) ;  /* 0xfffffffc00e87947 */ /* 0x000fea000383ffff */
.L_x_67:
[----:B------:R-:W-:-:S06]  /*4c30*/  UISETP.GE.AND UP1, UPT, UR8, 0x4, UPT ;  /* 0x000000040800788c */ /* 0x000fcc000bf26270 */
[----:B------:R-:W-:-:S13]  /*4c40*/  PLOP3.LUT P0, PT, PT, PT, UP1, 0x80, 0x8 ;  /* 0x000000000008781c */ /* 0x000fda0003f0f018 */
[----:B------:R-:W-:Y:S05]  /*4c50*/  @!P0 EXIT ;  /* 0x000000000000894d */ /* 0x000fea0003800000 */
[----:B------:R-:W-:Y:S01]  /*4c60*/  BAR.SYNC.DEFER_BLOCKING 0x6, 0xa0 ;  /* 0x0182800000007b1d */ /* 0x000fe20000010000 */
[C---:B------:R-:W-:Y:S01]  /*4c70*/  IMAD.SHL.U32 R4, R101.reuse, 0x40, RZ ;  /* 0x0000004065047824 */ /* 0x040fe200078e00ff */
[C---:B------:R-:W-:Y:S01]  /*4c80*/  R2P PR, R101.reuse, 0x6 ;  /* 0x0000000665007804 */ /* 0x040fe20000000000 */
[C---:B------:R-:W-:Y:S01]  /*4c90*/  IMAD.SHL.U32 R92, R101.reuse, 0x8, RZ ;  /* 0x00000008655c7824 */ /* 0x040fe200078e00ff */
[----:B------:R-:W-:Y:S01]  /*4ca0*/  CS2R R96, SRZ ;  /* 0x0000000000607805 */ /* 0x000fe2000001ff00 */
[C---:B------:R-:W-:Y:S01]  /*4cb0*/  IMAD.U32 R46, R101.reuse, 0x10000, RZ ;  /* 0x00010000652e7824 */ /* 0x040fe200078e00ff */
[----:B------:R-:W-:Y:S02]  /*4cc0*/  UMOV UR36, 0x400 ;  /* 0x0000040000247882 */ /* 0x000fe40000000000 */
[----:B------:R-:W1:Y:S01]  /*4cd0*/  LDC R91, c[0x0][0x370] ;  /* 0x0000dc00ff5b7b82 */ /* 0x000e620000000800 */
[----:B------:R-:W-:Y:S01]  /*4ce0*/  ULEA UR36, UR37, UR36, 0x18 ;  /* 0x0000002425247291 */ /* 0x000fe2000f8ec0ff */
[C---:B------:R-:W-:Y:S01]  /*4cf0*/  LOP3.LUT R3, R4.reuse, 0x1c0, RZ, 0xc0, !PT ;  /* 0x000001c004037812 */ /* 0x040fe200078ec0ff */
[----:B------:R-:W-:Y:S01]  /*4d00*/  IMAD.SHL.U32 R2, R101, 0x20, RZ ;  /* 0x0000002065027824 */ /* 0x000fe200078e00ff */
[----:B------:R-:W-:Y:S01]  /*4d10*/  LOP3.LUT R4, R4, 0x200, RZ, 0xc0, !PT ;  /* 0x0000020004047812 */ /* 0x000fe200078ec0ff */
[----:B------:R-:W-:Y:S01]  /*4d20*/  IMAD.MOV.U32 R99, RZ, RZ, 0x20 ;  /* 0x00000020ff637424 */ /* 0x000fe200078e00ff */
[----:B------:R-:W-:Y:S01]  /*4d30*/  LOP3.LUT R92, R3, 0x38, R92, 0xf8, !PT ;  /* 0x00000038035c7812 */ /* 0x000fe200078ef85c */
[----:B------:R-:W-:Y:S01]  /*4d40*/  UIADD3 UR4, UPT, UPT, UR36, 0x400, URZ ;  /* 0x0000040024047890 */ /* 0x000fe2000fffe0ff */
[----:B------:R-:W2:Y:S01]  /*4d50*/  LDC R42, c[0x0][0xb0c] ;  /* 0x0002c300ff2a7b82 */ /* 0x000ea20000000800 */
[----:B------:R-:W-:Y:S01]  /*4d60*/  SHF.R.U32.HI R3, RZ, 0x1, R101 ;  /* 0x00000001ff037819 */ /* 0x000fe20000011665 */
[----:B------:R-:W-:Y:S01]  /*4d70*/  IMAD.MOV.U32 R98, RZ, RZ, 0x1 ;  /* 0x00000001ff627424 */ /* 0x000fe200078e00ff */
[----:B------:R-:W-:Y:S01]  /*4d80*/  LOP3.LUT R46, R46, 0x600000, RZ, 0xc0, !PT ;  /* 0x006000002e2e7812 */ /* 0x000fe200078ec0ff */
[----:B------:R-:W-:Y:S01]  /*4d90*/  IMAD.MOV.U32 R45, RZ, RZ, RZ ;  /* 0x000000ffff2d7224 */ /* 0x000fe200078e00ff */
[----:B------:R-:W-:Y:S01]  /*4da0*/  LOP3.LUT R2, R4, 0xc00, R2, 0xf8, !PT ;  /* 0x00000c0004027812 */ /* 0x000fe200078ef802 */
[----:B------:R-:W-:Y:S01]  /*4db0*/  IMAD.MOV.U32 R104, RZ, RZ, RZ ;  /* 0x000000ffff687224 */ /* 0x000fe200078e00ff */
[----:B------:R-:W-:Y:S01]  /*4dc0*/  LOP3.LUT R92, R92, 0x8, R3, 0x78, !PT ;  /* 0x000000085c5c7812 */ /* 0x000fe200078e7803 */
[----:B------:R-:W4:Y:S01]  /*4dd0*/  LDC R89, c[0x0][0xb20] ;  /* 0x0002c800ff597b82 */ /* 0x000f220000000800 */
[----:B------:R-:W3:Y:S01]  /*4de0*/  LDS R0, [UR36+0x140] ;  /* 0x00014024ff007984 */ /* 0x000ee20008000800 */
[----:B------:R-:W-:Y:S01]  /*4df0*/  SEL R100, R99, 0xffffffe0, !P2 ;  /* 0xffffffe063647807 */ /* 0x000fe20005000000 */
[----:B------:R-:W-:Y:S01]  /*4e00*/  IMAD.U32 R94, RZ, RZ, UR4 ;  /* 0x00000004ff5e7e24 */ /* 0x000fe2000f8e00ff */
[----:B------:R-:W-:Y:S01]  /*4e10*/  LOP3.LUT R92, R2, R92, RZ, 0xfc, !PT ;  /* 0x0000005c025c7212 */ /* 0x000fe200078efcff */
[----:B------:R-:W1:Y:S01]  /*4e20*/  LDCU.64 UR52, c[0x0][0x348] ;  /* 0x00006900ff3477ac */ /* 0x000e620008000a00 */
[----:B------:R-:W-:-:S02]  /*4e30*/  LOP3.LUT R101, R101, 0x60, RZ, 0xc0, !PT ;  /* 0x0000006065657812 */ /* 0x000fc400078ec0ff */
[----:B------:R-:W1:Y:S01]  /*4e40*/  LDC R41, c[0x0][0xb30] ;  /* 0x0002cc00ff297b82 */ /* 0x000e620000000800 */
[----:B------:R-:W-:Y:S01]  /*4e50*/  SEL R99, R99, 0xffffffe0, !P1 ;  /* 0xffffffe063637807 */ /* 0x000fe20004800000 */
[----:B------:R-:W1:Y:S01]  /*4e60*/  LDCU.64 UR38, c[0x0][0x888] ;  /* 0x00011100ff2677ac */ /* 0x000e620008000a00 */
[----:B------:R-:W1:Y:S05]  /*4e70*/  LDCU.64 UR46, c[0x0][0x890] ;  /* 0x00011200ff2e77ac */ /* 0x000e6a0008000a00 */
[----:B------:R-:W1:Y:S01]  /*4e80*/  LDC.64 R84, c[0x0][0xb10] ;  /* 0x0002c400ff547b82 */ /* 0x000e620000000a00 */
[----:B------:R-:W-:Y:S01]  /*4e90*/  UMOV UR45, URZ ;  /* 0x000000ff002d7c82 */ /* 0x000fe20008000000 */
[----:B------:R-:W-:-:S06]  /*4ea0*/  UMOV UR51, URZ ;  /* 0x000000ff00337c82 */ /* 0x000fcc0008000000 */
[----:B------:R-:W1:Y:S08]  /*4eb0*/  LDC.64 R38, c[0x0][0xb18] ;  /* 0x0002c600ff267b82 */ /* 0x000e700000000a00 */
[----:B------:R-:W1:Y:S08]  /*4ec0*/  LDC.64 R36, c[0x0][0xb28] ;  /* 0x0002ca00ff247b82 */ /* 0x000e700000000a00 */
[----:B------:R-:W1:Y:S01]  /*4ed0*/  LDC.64 R82, c[0x0][0x8b0] ;  /* 0x00022c00ff527b82 */ /* 0x000e620000000a00 */
[----:B---3--:R-:W-:-:S07]  /*4ee0*/  IMAD.IADD R46, R0, 0x1, R46 ;  /* 0x00000001002e7824 */ /* 0x008fce00078e022e */
[----:B------:R-:W3:Y:S08]  /*4ef0*/  LDC.64 R80, c[0x0][0x8a8] ;  /* 0x00022a00ff507b82 */ /* 0x000ef00000000a00 */
[----:B--2-4-:R-:W1:Y:S02]  /*4f00*/  LDC R90, c[0x0][0x374] ;  /* 0x0000dd00ff5a7b82 */ /* 0x014e640000000800 */
.L_x_126:
[----:B------:R-:W-:Y:S02]  /*4f10*/  LEA R0, R104, UR36, 0x3 ;  /* 0x0000002468007c11 */ /* 0x000fe4000f8e18ff */
[----:B------:R-:W-:Y:S02]  /*4f20*/  SHF.L.U32 R2, R96, 0x1f, RZ ;  /* 0x0000001f60027819 */ /* 0x000fe400000006ff */
[----:B-1----:R-:W-:Y:S02]  /*4f30*/  LEA R16, R104, UR36, 0x4 ;  /* 0x0000002468107c11 */ /* 0x002fe4000f8e20ff */
[----:B------:R-:W2:Y:S02]  /*4f40*/  SYNCS.PHASECHK.TRANS64.TRYWAIT P0, [R0+URZ+0x90], R2 ;  /* 0x00009002000075a7 */ /* 0x000ea400080011ff */
[----:B--2---:R-:W-:Y:S05]  /*4f50*/  @!P0 BRA `(.L_x_83) ;  /* 0x0000004800bc8947 */ /* 0x004fea0003800000 */
.L_x_174:
[----:B------:R-:W4:Y:S01]  /*4f60*/  LDC.64 R10, c[0x0][0xb10] ;  /* 0x0002c400ff0a7b82 */ /* 0x000f220000000a00 */
[----:B------:R-:W3:Y:S01]  /*4f70*/  LDS.128 R16, [R16+0x120] ;  /* 0x0001200010107984 */ /* 0x000ee20000000c00 */
[----:B-1----:R-:W-:Y:S01]  /*4f80*/  ISETP.NE.AND P1, PT, R41, 0x1, PT ;  /* 0x000000012900780c */ /* 0x002fe20003f25270 */
[----:B--2---:R-:W-:Y:S01]  /*4f90*/  VIADD R0, R0, 0xa0 ;  /* 0x000000a000007836 */ /* 0x004fe20000000000 */
[----:B------:R-:W-:Y:S04]  /*4fa0*/  ISETP.GE.AND P0, PT, R40, 0x1, PT ;  /* 0x000000012800780c */ /* 0x000fe80003f06270 */
[----:B------:R-:W1:Y:S01]  /*4fb0*/  LDC.64 R8, c[0x0][0xb18] ;  /* 0x0002c600ff087b82 */ /* 0x000e620000000a00 */
[----:B------:R-:W-:Y:S01]  /*4fc0*/  PRMT R0, RZ, 0x654, R0 ;  /* 0x00000654ff007816 */ /* 0x000fe20000000000 */
[----:B------:R-:W-:Y:S01]  /*4fd0*/  @!PT LDS RZ, [RZ] ;  /* 0x00000000fffff984 */ /* 0x000fe20000000800 */
[----:B------:R-:W-:Y:S01]  /*4fe0*/  @!PT LDS RZ, [RZ] ;  /* 0x00000000fffff984 */ /* 0x000fe20000000800 */
[----:B------:R-:W-:Y:S01]  /*4ff0*/  @!PT LDS RZ, [RZ] ;  /* 0x00000000fffff984 */ /* 0x000fe20000000800 */
[----:B------:R-:W-:Y:S01]  /*5000*/  @!PT LDS RZ, [RZ] ;  /* 0x00000000fffff984 */ /* 0x000fe20000000800 */
[----:B------:R2:W-:Y:S06]  /*5010*/  MEMBAR.ALL.CTA ;  /* 0x0000000000007992 */ /* 0x0005ec0000008000 */
[----:B--2---:R-:W2:Y:S01]  /*5020*/  FENCE.VIEW.ASYNC.S ;  /* 0x00000000000073c6 */ /* 0x004ea20000000000 */
[----:B------:R-:W1:Y:S08]  /*5030*/  @!P1 LDC R12, c[0x0][0xb20] ;  /* 0x0002c800ff0c9b82 */ /* 0x000e700000000800 */
[----:B------:R-:W1:Y:S01]  /*5040*/  @!P1 LDC R7, c[0x0][0xb0c] ;  /* 0x0002c300ff079b82 */ /* 0x000e620000000800 */
[----:B--2---:R2:W-:Y:S01]  /*5050*/  SYNCS.ARRIVE.TRANS64.RED.A1T0 RZ, [R0+URZ], RZ ;  /* 0x000000ff00ff79a7 */ /* 0x0045e200081004ff */
[----:B---3--:R-:W-:Y:S04]  /*5060*/  LOP3.LUT P4, RZ, R18, 0x1, RZ, 0xc0, !PT ;  /* 0x0000000112ff7812 */ /* 0x008fe8000788c0ff */
[----:B------:R-:W-:Y:S09]  /*5070*/  P2R R102, PR, RZ, 0x10 ;  /* 0x00000010ff667803 */ /* 0x000ff20000000000 */
[----:B------:R-:W-:Y:S02]  /*5080*/  @P4 MOV R44, R16 ;  /* 0x00000010002c4202 */ /* 0x000fe40000000f00 */
[----:B------:R-:W-:Y:S01]  /*5090*/  @P4 LOP3.LUT R43, R17, 0xffff, RZ, 0xc0, !PT ;  /* 0x0000ffff112b4812 */ /* 0x000fe200078ec0ff */
[----:B--2-4-:R-:W-:Y:S06]  /*50a0*/  @!P0 BRA `(.L_x_84) ;  /* 0x0000000000a48947 */ /* 0x014fec0003800000 */
[----:B------:R-:W-:Y:S01]  /*50b0*/  IMAD.HI.U32 R0, R90, R39, RZ ;  /* 0x000000275a007227 */ /* 0x000fe200078e00ff */
[----:B------:R-:W-:Y:S02]  /*50c0*/  ISETP.NE.AND P0, PT, R38, 0x1, PT ;  /* 0x000000012600780c */ /* 0x000fe40003f05270 */
[----:B------:R-:W-:Y:S01]  /*50d0*/  ISETP.NE.AND P2, PT, R40, 0x1, PT ;  /* 0x000000012800780c */ /* 0x000fe20003f45270 */
[----:B------:R-:W-:Y:S01]  /*50e0*/  IMAD.HI.U32 R4, R91, R84, RZ ;  /* 0x000000545b047227 */ /* 0x000fe200078e00ff */
[----:B------:R-:W-:Y:S02]  /*50f0*/  SHF.R.U32.HI R0, RZ, R89, R0 ;  /* 0x00000059ff007219 */ /* 0x000fe40000011600 */
[----:B------:R-:W-:Y:S01]  /*5100*/  ISETP.NE.AND P3, PT, R42, 0x1, PT ;  /* 0x000000012a00780c */ /* 0x000fe20003f65270 */
[----:B------:R-:W-:Y:S01]  /*5110*/  IMAD.HI.U32 R6, R43, R39, RZ ;  /* 0x000000272b067227 */ /* 0x000fe200078e00ff */
[-C--:B------:R-:W-:Y:S02]  /*5120*/  SHF.R.U32.HI R4, RZ, R85.reuse, R4 ;  /* 0x00000055ff047219 */ /* 0x080fe40000011604 */
[----:B------:R-:W-:Y:S01]  /*5130*/  SEL R0, R90, R0, !P0 ;  /* 0x000000005a007207 */ /* 0x000fe20004000000 */
[----:B------:R-:W-:Y:S01]  /*5140*/  IMAD.HI.U32 R5, R44, R84, RZ ;  /* 0x000000542c057227 */ /* 0x000fe200078e00ff */
[----:B------:R-:W-:Y:S03]  /*5150*/  SEL R4, R91, R4, !P3 ;  /* 0x000000045b047207 */ /* 0x000fe60005800000 */
[-C--:B------:R-:W-:Y:S01]  /*5160*/  IMAD.HI.U32 R3, R0, R36.reuse, RZ ;  /* 0x0000002400037227 */ /* 0x080fe200078e00ff */
[----:B------:R-:W-:Y:S03]  /*5170*/  SHF.R.U32.HI R5, RZ, R85, R5 ;  /* 0x00000055ff057219 */ /* 0x000fe60000011605 */
[----:B------:R-:W-:Y:S01]  /*5180*/  IMAD.HI.U32 R2, R4, R36, RZ ;  /* 0x0000002404027227 */ /* 0x000fe200078e00ff */
[----:B------:R-:W-:Y:S02]  /*5190*/  @P2 SHF.R.U32.HI R0, RZ, R37, R3 ;  /* 0x00000025ff002219 */ /* 0x000fe40000011603 */
[----:B------:R-:W-:Y:S02]  /*51a0*/  SHF.R.U32.HI R3, RZ, R89, R6 ;  /* 0x00000059ff037219 */ /* 0x000fe40000011606 */
[----:B------:R-:W-:Y:S01]  /*51b0*/  @P2 SHF.R.U32.HI R4, RZ, R37, R2 ;  /* 0x00000025ff042219 */ /* 0x000fe20000011602 */
[----:B------:R-:W-:Y:S01]  /*51c0*/  IMAD R0, R40, R0, RZ ;  /* 0x0000000028007224 */ /* 0x000fe200078e02ff */
[----:B------:R-:W-:Y:S02]  /*51d0*/  SEL R3, R43, R3, !P0 ;  /* 0x000000032b037207 */ /* 0x000fe40004000000 */
[----:B------:R-:W-:Y:S01]  /*51e0*/  SEL R2, R44, R5, !P3 ;  /* 0x000000052c027207 */ /* 0x000fe20005800000 */
[----:B------:R-:W-:Y:S01]  /*51f0*/  IMAD R5, R40, R4, RZ ;  /* 0x0000000428057224 */ /* 0x000fe200078e02ff */
[C---:B------:R-:W-:Y:S01]  /*5200*/  ISETP.GE.AND P0, PT, R3.reuse, R0, PT ;  /* 0x000000000300720c */ /* 0x040fe20003f06270 */
[C---:B------:R-:W-:Y:S03]  /*5210*/  IMAD.HI.U32 R0, R3.reuse, R36, RZ ;  /* 0x0000002403007227 */ /* 0x040fe600078e00ff */
[C---:B------:R-:W-:Y:S02]  /*5220*/  ISETP.GE.OR P0, PT, R2.reuse, R5, P0 ;  /* 0x000000050200720c */ /* 0x040fe40000706670 */
[----:B------:R-:W-:Y:S04]  /*5230*/  SHF.R.U32.HI R0, RZ, R37, R0 ;  /* 0x00000025ff007219 */ /* 0x000fe80000011600 */
[C---:B------:R-:W-:Y:S05]  /*5240*/  SEL R6, R3.reuse, R0, !P2 ;  /* 0x0000000003067207 */ /* 0x040fea0005000000 */
        /* <DEDUP_REMOVED lines=14> */
[----:B------:R-:W-:Y:S07]  /*5330*/  IMAD R43, R3, R38, R43 ;  /* 0x00000026032b7224 */ /* 0x000fee00078e022b */
.L_x_84:
[----:B-1----:R-:W-:Y:S01]  /*5340*/  @!P1 ISETP.NE.AND P0, PT, R8, 0x1, PT ;  /* 0x000000010800980c */ /* 0x002fe20003f05270 */
[----:B------:R-:W-:Y:S01]  /*5350*/  @!P1 IMAD.HI.U32 R2, R43, R9, RZ ;  /* 0x000000092b029227 */ /* 0x000fe200078e00ff */
[----:B------:R-:W-:Y:S01]  /*5360*/  R2UR UR42, R15 ;  /* 0x000000000f2a72ca */ /* 0x000fe200000e0000 */
[----:B------:R-:W-:Y:S01]  /*5370*/  BSSY.RECONVERGENT B6, `(.L_x_85) ;  /* 0x0000031000067945 */ /* 0x000fe20003800200 */
[----:B------:R-:W-:Y:S01]  /*5380*/  R2UR UR41, R14 ;  /* 0x000000000e2972ca */ /* 0x000fe200000e0000 */
[----:B------:R-:W-:Y:S01]  /*5390*/  @!P1 IMAD.HI.U32 R0, R44, R10, RZ ;  /* 0x0000000a2c009227 */ /* 0x000fe200078e00ff */
[----:B------:R-:W-:Y:S02]  /*53a0*/  @!P1 SHF.R.U32.HI R2, RZ, R12, R2 ;  /* 0x0000000cff029219 */ /* 0x000fe40000011602 */
[----:B------:R-:W-:Y:S01]  /*53b0*/  @!P1 ISETP.NE.AND P2, PT, R7, 0x1, PT ;  /* 0x000000010700980c */ /* 0x000fe20003f45270 */
[----:B------:R-:W-:Y:S01]  /*53c0*/  VIADD R104, R104, 0x1 ;  /* 0x0000000168687836 */ /* 0x000fe20000000000 */
[----:B------:R-:W-:Y:S02]  /*53d0*/  @!P1 SEL R2, R43, R2, !P0 ;  /* 0x000000022b029207 */ /* 0x000fe40004000000 */
[----:B------:R-:W-:Y:S02]  /*53e0*/  @!P1 SHF.R.U32.HI R0, RZ, R11, R0 ;  /* 0x0000000bff009219 */ /* 0x000fe40000011600 */
[----:B------:R-:W-:Y:S01]  /*53f0*/  LOP3.LUT P0, RZ, R94, 0x3f0, RZ, 0xc0, !PT ;  /* 0x000003f05eff7812 */ /* 0x000fe2000780c0ff */
[----:B------:R-:W-:Y:S01]  /*5400*/  USHF.L.U32 UR42, UR42, 0x6, URZ ;  /* 0x000000062a2a7899 */ /* 0x000fe200080006ff */
[----:B------:R-:W-:Y:S01]  /*5410*/  @!P1 SEL R3, R44, R0, !P2 ;  /* 0x000000002c039207 */ /* 0x000fe20005000000 */
[----:B------:R-:W-:Y:S01]  /*5420*/  USHF.L.U32 UR41, UR41, 0x8, URZ ;  /* 0x0000000829297899 */ /* 0x000fe200080006ff */
[----:B------:R-:W-:Y:S03]  /*5430*/  @P4 SHF.R.U32.HI R95, RZ, 0x10, R17 ;  /* 0x00000010ff5f4819 */ /* 0x000fe60000011611 */
[----:B------:R-:W-:Y:S02]  /*5440*/  @!P1 IMAD.IADD R0, R2, 0x1, -R3 ;  /* 0x0000000102009824 */ /* 0x000fe400078e0a03 */
[----:B------:R-:W-:Y:S02]  /*5450*/  @!P1 IMAD.IADD R2, R3, 0x1, -R2 ;  /* 0x0000000103029824 */ /* 0x000fe400078e0a02 */
[----:B------:R-:W-:Y:S02]  /*5460*/  @!P1 IMAD R44, R0, R7, R44 ;  /* 0x00000007002c9224 */ /* 0x000fe400078e022c */
[----:B------:R-:W-:Y:S01]  /*5470*/  @!P1 IMAD R43, R2, R8, R43 ;  /* 0x00000008022b9224 */ /* 0x000fe200078e022b */
[----:B------:R-:W-:Y:S06]  /*5480*/  @!P0 BRA `(.L_x_86) ;  /* 0x00000000007c8947 */ /* 0x000fec0003800000 */
[----:B------:R-:W1:Y:S01]  /*5490*/  LDCU.64 UR8, c[0x4][0x80] ;  /* 0x01001000ff0877ac */ /* 0x000e620008000a00 */
[----:B------:R-:W-:Y:S01]  /*54a0*/  MOV R2, 0x0 ;  /* 0x0000000000027802 */ /* 0x000fe20000000f00 */
[----:B------:R-:W-:Y:S02]  /*54b0*/  HFMA2 R12, -RZ, RZ, 0, 5.9604644775390625e-08 ;  /* 0x00000001ff0c7431 */ /* 0x000fe400000001ff */
[----:B------:R-:W-:Y:S01]  /*54c0*/  IMAD.MOV.U32 R8, RZ, RZ, 0x70 ;  /* 0x00000070ff087424 */ /* 0x000fe200078e00ff */
[----:B------:R2:W3:Y:S01]  /*54d0*/  LDC.64 R14, c[0x4][R2] ;  /* 0x01000000020e7b82 */ /* 0x0004e20000000a00 */
[----:B------:R-:W4:Y:S01]  /*54e0*/  LDCU.64 UR6, c[0x4][0x88] ;  /* 0x01001100ff0677ac */ /* 0x000f220008000a00 */
[----:B------:R-:W-:Y:S01]  /*54f0*/  IMAD.MOV.U32 R13, RZ, RZ, RZ ;  /* 0x000000ffff0d7224 */ /* 0x000fe200078e00ff */
[----:B------:R-:W2:Y:S01]  /*5500*/  LDCU.64 UR4, c[0x4][0x8] ;  /* 0x01000100ff0477ac */ /* 0x000ea20008000a00 */
[----:B-1----:R-:W-:Y:S01]  /*5510*/  MOV R5, UR9 ;  /* 0x0000000900057c02 */ /* 0x002fe20008000f00 */
[----:B------:R-:W-:Y:S01]  /*5520*/  IMAD.U32 R4, RZ, RZ, UR8 ;  /* 0x00000008ff047e24 */ /* 0x000fe2000f8e00ff */
[----:B----4-:R-:W-:Y:S01]  /*5530*/  MOV R7, UR7 ;  /* 0x0000000700077c02 */ /* 0x010fe20008000f00 */
[----:B------:R-:W-:Y:S01]  /*5540*/  IMAD.U32 R6, RZ, RZ, UR6 ;  /* 0x00000006ff067e24 */ /* 0x000fe2000f8e00ff */
[----:B--2---:R-:W-:Y:S01]  /*5550*/  MOV R11, UR5 ;  /* 0x00000005000b7c02 */ /* 0x004fe20008000f00 */
[----:B------:R-:W-:Y:S02]  /*5560*/  IMAD.U32 R10, RZ, RZ, UR4 ;  /* 0x00000004ff0a7e24 */ /* 0x000fe4000f8e00ff */
[----:B------:R-:W-:Y:S07]  /*5570*/  LEPC R20, `(.L_x_87) ;  /* 0x000000001014794e */ /* 0x000fee0000000000 */
[----:B---3-5:R-:W-:Y:S05]  /*5580*/  CALL.ABS.NOINC R14 ;  /* 0x000000000e007343 */ /* 0x028fea0003c00000 */
.L_x_87:
[----:B------:R-:W1:Y:S01]  /*5590*/  LDCU.64 UR8, c[0x4][0x80] ;  /* 0x01001000ff0877ac */ /* 0x000e620008000a00 */
[----:B------:R-:W2:Y:S01]  /*55a0*/  LDC.64 R2, c[0x4][R2] ;  /* 0x0100000002027b82 */ /* 0x000ea20000000a00 */
[----:B------:R-:W-:Y:S02]  /*55b0*/  HFMA2 R12, -RZ, RZ, 0, 5.9604644775390625e-08 ;  /* 0x00000001ff0c7431 */ /* 0x000fe400000001ff */
[----:B------:R-:W-:Y:S02]  /*55c0*/  IMAD.MOV.U32 R8, RZ, RZ, 0x70 ;  /* 0x00000070ff087424 */ /* 0x000fe400078e00ff */
[----:B------:R-:W-:Y:S01]  /*55d0*/  IMAD.MOV.U32 R13, RZ, RZ, RZ ;  /* 0x000000ffff0d7224 */ /* 0x000fe200078e00ff */
[----:B------:R-:W3:Y:S01]  /*55e0*/  LDCU.64 UR6, c[0x4][0x88] ;  /* 0x01001100ff0677ac */ /* 0x000ee20008000a00 */
[----:B------:R-:W4:Y:S01]  /*55f0*/  LDCU.64 UR4, c[0x4][0x8] ;  /* 0x01000100ff0477ac */ /* 0x000f220008000a00 */
[----:B-1----:R-:W-:Y:S02]  /*5600*/  MOV R4, UR8 ;  /* 0x0000000800047c02 */ /* 0x002fe40008000f00 */
[----:B------:R-:W-:Y:S02]  /*5610*/  MOV R5, UR9 ;  /* 0x0000000900057c02 */ /* 0x000fe40008000f00 */
[----:B---3--:R-:W-:Y:S01]  /*5620*/  MOV R7, UR7 ;  /* 0x0000000700077c02 */ /* 0x008fe20008000f00 */
[----:B------:R-:W-:Y:S01]  /*5630*/  IMAD.U32 R6, RZ, RZ, UR6 ;  /* 0x00000006ff067e24 */ /* 0x000fe2000f8e00ff */
[----:B----4-:R-:W-:Y:S01]  /*5640*/  MOV R11, UR5 ;  /* 0x00000005000b7c02 */ /* 0x010fe20008000f00 */
[----:B------:R-:W-:Y:S02]  /*5650*/  IMAD.U32 R10, RZ, RZ, UR4 ;  /* 0x00000004ff0a7e24 */ /* 0x000fe4000f8e00ff */
[----:B------:R-:W-:Y:S07]  /*5660*/  LEPC R20, `(.L_x_86) ;  /* 0x000000001014794e */ /* 0x000fee0000000000 */
[----:B--2---:R-:W-:Y:S05]  /*5670*/  CALL.ABS.NOINC R2 ;  /* 0x0000000002007343 */ /* 0x004fea0003c00000 */
.L_x_86:
[----:B------:R-:W-:Y:S05]  /*5680*/  BSYNC.RECONVERGENT B6 ;  /* 0x0000000000067941 */ /* 0x000fea0003800200 */
.L_x_85:
[----:B------:R-:W-:Y:S01]  /*5690*/  ISETP.NE.U32.AND P4, PT, R82, RZ, PT ;  /* 0x000000ff5200720c */ /* 0x000fe20003f85070 */
[----:B------:R-:W-:Y:S01]  /*56a0*/  UISETP.NE.AND UP2, UPT, UR50, URZ, UPT ;  /* 0x000000ff3200728c */ /* 0x000fe2000bf45270 */
[----:B------:R-:W-:Y:S01]  /*56b0*/  ISETP.NE.U32.AND P2, PT, RZ, UR38, PT ;  /* 0x00000026ff007c0c */ /* 0x000fe2000bf45070 */
[----:B------:R-:W-:Y:S01]  /*56c0*/  UISETP.NE.U32.AND UP1, UPT, UR46, URZ, UPT ;  /* 0x000000ff2e00728c */ /* 0x000fe2000bf25070 */
[----:B------:R-:W-:Y:S01]  /*56d0*/  ISETP.NE.AND.EX P4, PT, R83, RZ, PT, P4 ;  /* 0x000000ff5300720c */ /* 0x000fe20003f85340 */
[----:B------:R-:W-:Y:S01]  /*56e0*/  UPLOP3.LUT UP0, UPT, UPT, UPT, UPT, 0x40, 0x4 ;  /* 0x000000000004789c */ /* 0x000fe20003f0e870 */
[----:B------:R-:W-:Y:S01]  /*56f0*/  ISETP.NE.AND.EX P2, PT, RZ, UR39, PT, P2 ;  /* 0x00000027ff007c0c */ /* 0x000fe2000bf45320 */
[----:B------:R-:W-:Y:S01]  /*5700*/  UISETP.NE.AND.EX UP1, UPT, UR47, URZ, UPT, UP1 ;  /* 0x000000ff2f00728c */ /* 0x000fe2000bf25310 */
[----:B------:R-:W-:Y:S04]  /*5710*/  PLOP3.LUT P1, PT, PT, PT, UP2, 0x80, 0x8 ;  /* 0x000000000008781c */ /* 0x000fe80003f2f028 */
[----:B------:R-:W-:Y:S06]  /*5720*/  @UP2 UPLOP3.LUT UP0, UPT, UPT, UPT, UP1, 0x80, 0x8 ;  /* 0x000000000008289c */ /* 0x000fec0003f0f010 */
[----:B------:R-:W-:Y:S01]  /*5730*/  PLOP3.LUT P0, PT, PT, PT, UP0, 0x80, 0x8 ;  /* 0x000000000008781c */ /* 0x000fe20003f0f008 */
[----:B------:R-:W-:Y:S01]  /*5740*/  @!UPT UIADD3 URZ, UPT, UPT, URZ, URZ, URZ ;  /* 0x000000fffffff290 */ /* 0x000fe2000fffe0ff */
[----:B------:R-:W-:Y:S11]  /*5750*/  BRA.U !UP1, `(.L_x_88) ;  /* 0x0000000109387547 */ /* 0x000ff6000b800000 */
[----:B------:R-:W-:Y:S01]  /*5760*/  UISETP.NE.U32.AND UP0, UPT, UR38, URZ, UPT ;  /* 0x000000ff2600728c */ /* 0x000fe2000bf05070 */
[----:B------:R-:W-:Y:S02]  /*5770*/  HFMA2 R0, -RZ, RZ, 0, 5.9604644775390625e-08 ;  /* 0x00000001ff007431 */ /* 0x000fe400000001ff */
[----:B------:R-:W-:Y:S01]  /*5780*/  IMAD.MOV.U32 R88, RZ, RZ, 0x1 ;  /* 0x00000001ff587424 */ /* 0x000fe200078e00ff */
[----:B------:R-:W-:Y:S06]  /*5790*/  UISETP.NE.AND.EX UP0, UPT, UR39, URZ, UPT, UP0 ;  /* 0x000000ff2700728c */ /* 0x000fec000bf05300 */
[----:B------:R-:W-:Y:S05]  /*57a0*/  PLOP3.LUT P3, PT, PT, PT, UP0, 0x80, 0x8 ;  /* 0x000000000008781c */ /* 0x000fea0003f6f008 */
[----:B------:R-:W1:Y:S01]  /*57b0*/  @UP0 LDCU.64 UR6, c[0x0][0x888] ;  /* 0x00011100ff0607ac */ /* 0x000e620008000a00 */
[----:B------:R-:W-:Y:S07]  /*57c0*/  @UP0 UIMAD UR4, UR44, UR46, URZ ;  /* 0x0000002e2c0402a4 */ /* 0x000fee000f8e02ff */
[----:B------:R-:W-:Y:S01]  /*57d0*/  @!P3 PRMT R88, R0, 0x7610, R88 ;  /* 0x000076100058b816 */ /* 0x000fe20000000058 */
[----:B-1----:R-:W-:Y:S03]  /*57e0*/  @UP0 UIMAD.WIDE UR6, UR4, 0x4, UR6 ;  /* 0x00000004040608a5 */ /* 0x002fe6000f8e0206 */
[----:B------:R-:W1:Y:S03]  /*57f0*/  @!UP0 LDCU UR4, c[0x0][0x880] ;  /* 0x00011000ff0487ac */ /* 0x000e660008000800 */
[----:B------:R-:W-:Y:S01]  /*5800*/  IMAD.U32 R2, RZ, RZ, UR6 ;  /* 0x00000006ff027e24 */ /* 0x000fe2000f8e00ff */
[----:B------:R-:W-:Y:S05]  /*5810*/  MOV R3, UR7 ;  /* 0x0000000700037c02 */ /* 0x000fea0008000f00 */
[----:B-----5:R2:W5:Y:S02]  /*5820*/  @P3 LDG.E R49, desc[UR48][R2.64] ;  /* 0x0000003002313981 */ /* 0x020564000c1e1900 */
[----:B-12---:R-:W-:Y:S02]  /*5830*/  @!P3 IMAD.U32 R49, RZ, RZ, UR4 ;  /* 0x00000004ff31be24 */ /* 0x006fe4000f8e00ff */
.L_x_88:
[----:B------:R-:W-:Y:S05]  /*5840*/  @!P4 BRA `(.L_x_89) ;  /* 0x000000000020c947 */ /* 0x000fea0003800000 */
[----:B------:R-:W-:Y:S04]  /*5850*/  ISETP.NE.U32.AND P3, PT, R80, RZ, PT ;  /* 0x000000ff5000720c */ /* 0x000fe80003f65070 */
[----:B------:R-:W-:Y:S11]  /*5860*/  ISETP.NE.AND.EX P3, PT, R81, RZ, PT, P3 ;  /* 0x000000ff5100720c */ /* 0x000ff60003f65330 */
[----:B------:R-:W-:Y:S02]  /*5870*/  @!UPT UIADD3 URZ, UPT, UPT, URZ, URZ, URZ ;  /* 0x000000fffffff290 */ /* 0x000fe4000fffe0ff */
[----:B------:R-:W1:Y:S01]  /*5880*/  @P3 LDC.64 R2, c[0x0][0x8a8] ;  /* 0x00022a00ff023b82 */ /* 0x000e620000000a00 */
[----:B------:R-:W-:Y:S04]  /*5890*/  @P3 IMAD R0, R82, UR44, RZ ;  /* 0x0000002c52003c24 */ /* 0x000fe8000f8e02ff */
[----:B-1----:R-:W-:Y:S05]  /*58a0*/  @P3 IMAD.WIDE R2, R0, 0x4, R2 ;  /* 0x0000000400023825 */ /* 0x002fea00078e0202 */
[----:B-----5:R1:W5:Y:S02]  /*58b0*/  @P3 LDG.E R47, desc[UR48][R2.64] ;  /* 0x00000030022f3981 */ /* 0x020364000c1e1900 */
[----:B-1----:R-:W2:Y:S02]  /*58c0*/  @!P3 LDC R47, c[0x0][0x8a0] ;  /* 0x00022800ff2fbb82 */ /* 0x002ea40000000800 */
.L_x_89:
[----:B-----5:R-:W-:Y:S01]  /*58d0*/  FSETP.NEU.AND P3, PT, R49, RZ, PT ;  /* 0x000000ff3100720b */ /* 0x020fe20003f6d000 */
[----:B------:R-:W-:Y:S01]  /*58e0*/  IMAD.SHL.U32 R66, R92, 0x2, RZ ;  /* 0x000000025c427824 */ /* 0x000fe200078e00ff */
[----:B------:R-:W-:Y:S01]  /*58f0*/  SEL R4, RZ, 0xffffffff, P2 ;  /* 0xffffffffff047807 */ /* 0x000fe20001000000 */
[----:B------:R-:W-:Y:S01]  /*5900*/  BSSY B1, `(.L_x_90) ;  /* 0x0000043000017945 */ /* 0x000fe20003800000 */
[----:B------:R-:W-:Y:S01]  /*5910*/  @P1 LOP3.LUT P2, RZ, R88, 0xff, RZ, 0xc0, !PT ;  /* 0x000000ff58ff1812 */ /* 0x000fe2000784c0ff */
[----:B------:R-:W-:Y:S01]  /*5920*/  VIADD R107, R66, UR36 ;  /* 0x00000024426b7c36 */ /* 0x000fe20008000000 */
[----:B------:R-:W-:Y:S01]  /*5930*/  @P1 SEL R0, RZ, 0xffffffff, P3 ;  /* 0xffffffffff001807 */ /* 0x000fe20001800000 */
[----:B------:R-:W-:Y:S01]  /*5940*/  IMAD.MOV.U32 R67, RZ, RZ, 0x1 ;  /* 0x00000001ff437424 */ /* 0x000fe200078e00ff */
[----:B------:R-:W-:Y:S01]  /*5950*/  LOP3.LUT R98, R98, 0x1, RZ, 0x3c, !PT ;  /* 0x0000000162627812 */ /* 0x000fe200078e3cff */
[----:B------:R-:W-:Y:S01]  /*5960*/  IMAD.MOV.U32 R65, RZ, RZ, RZ ;  /* 0x000000ffff417224 */ /* 0x000fe200078e00ff */
[----:B------:R-:W-:Y:S02]  /*5970*/  @P0 SEL R0, R4, R0, !P2 ;  /* 0x0000000004000207 */ /* 0x000fe40005000000 */
[----:B------:R-:W-:Y:S02]  /*5980*/  CS2R R78, SRZ ;  /* 0x00000000004e7805 */ /* 0x000fe4000001ff00 */
[----:B------:R-:W-:Y:S02]  /*5990*/  LEA R64, R45, UR36, 0x3 ;  /* 0x000000242d407c11 */ /* 0x000fe4000f8e18ff */
[----:B------:R-:W-:Y:S02]  /*59a0*/  CS2R R76, SRZ ;  /* 0x00000000004c7805 */ /* 0x000fe4000001ff00 */
[----:B------:R-:W-:Y:S02]  /*59b0*/  @P1 LOP3.LUT R0, R0, 0x1, RZ, 0xc0, !PT ;  /* 0x0000000100001812 */ /* 0x000fe400078ec0ff */
[----:B------:R-:W-:Y:S02]  /*59c0*/  CS2R R70, SRZ ;  /* 0x0000000000467805 */ /* 0x000fe4000001ff00 */
[----:B------:R-:W-:Y:S02]  /*59d0*/  SHF.L.U32 R2, R97, 0x1f, RZ ;  /* 0x0000001f61027819 */ /* 0x000fe400000006ff */
[----:B------:R-:W-:Y:S02]  /*59e0*/  CS2R R68, SRZ ;  /* 0x0000000000447805 */ /* 0x000fe4000001ff00 */
[----:B------:R-:W-:Y:S02]  /*59f0*/  ISETP.NE.U32.OR P6, PT, R0, 0x1, !P1 ;  /* 0x000000010000780c */ /* 0x000fe40004fc5470 */
[----:B------:R-:W-:Y:S02]  /*5a00*/  CS2R R62, SRZ ;  /* 0x00000000003e7805 */ /* 0x000fe4000001ff00 */
[----:B------:R-:W-:Y:S02]  /*5a10*/  PLOP3.LUT P2, PT, PT, PT, UP1, 0x80, 0x8 ;  /* 0x000000000008781c */ /* 0x000fe40003f4f018 */
[----:B------:R-:W-:Y:S02]  /*5a20*/  CS2R R60, SRZ ;  /* 0x00000000003c7805 */ /* 0x000fe4000001ff00 */
[----:B------:R-:W-:Y:S02]  /*5a30*/  LEA.HI R48, R45, R45, RZ, 0x1 ;  /* 0x0000002d2d307211 */ /* 0x000fe400078f08ff */
[----:B------:R-:W-:Y:S02]  /*5a40*/  CS2R R58, SRZ ;  /* 0x00000000003a7805 */ /* 0x000fe4000001ff00 */
[----:B------:R-:W-:Y:S02]  /*5a50*/  LOP3.LUT P4, R103, R88, 0xff, RZ, 0xc0, !PT ;  /* 0x000000ff58677812 */ /* 0x000fe4000788c0ff */
[----:B------:R-:W-:Y:S02]  /*5a60*/  CS2R R56, SRZ ;  /* 0x0000000000387805 */ /* 0x000fe4000001ff00 */
[----:B------:R-:W-:Y:S01]  /*5a70*/  SEL R3, RZ, 0xffffffff, P3 ;  /* 0xffffffffff037807 */ /* 0x000fe20001800000 */
[----:B------:R-:W-:Y:S01]  /*5a80*/  VIADD R108, R107, 0x400 ;  /* 0x000004006b6c7836 */ /* 0x000fe20000000000 */
[----:B------:R-:W-:Y:S01]  /*5a90*/  P2R R105, PR, RZ, 0x40 ;  /* 0x00000040ff697803 */ /* 0x000fe20000000000 */
[----:B------:R-:W-:Y:S01]  /*5aa0*/  IMAD.IADD R106, R99, 0x1, R107 ;  /* 0x00000001636a7824 */ /* 0x000fe200078e026b */
[----:B------:R-:W-:Y:S02]  /*5ab0*/  @P6 SHF.L.U32 R0, R98, 0x1f, RZ ;  /* 0x0000001f62006819 */ /* 0x000fe400000006ff */
[----:B------:R-:W-:Y:S02]  /*5ac0*/  @P2 SEL R3, R4, R3, !P4 ;  /* 0x0000000304032207 */ /* 0x000fe40006000000 */
[----:B------:R1:W3:Y:S02]  /*5ad0*/  @P6 SYNCS.PHASECHK.TRANS64.TRYWAIT P1, [UR36+0x40], R0 ;  /* 0x00004000ff0065a7 */ /* 0x0002e40008021124 */
[----:B------:R-:W-:Y:S04]  /*5ae0*/  LOP3.LUT R3, R3, 0x1, RZ, 0xc0, !PT ;  /* 0x0000000103037812 */ /* 0x000fe800078ec0ff */
[----:B------:R-:W-:Y:S04]  /*5af0*/  ISETP.NE.U32.AND P5, PT, R3, 0x1, PT ;  /* 0x000000010300780c */ /* 0x000fe80003fa5070 */
[----:B------:R-:W-:Y:S01]  /*5b00*/  P2R R72, PR, RZ, 0x20 ;  /* 0x00000020ff487803 */ /* 0x000fe20000000000 */
[----:B------:R4:W2:Y:S01]  /*5b10*/  SYNCS.PHASECHK.TRANS64.TRYWAIT P0, [R64+URZ+0xb0], R2 ;  /* 0x0000b002400075a7 */ /* 0x0008a200080011ff */
[C---:B-1----:R-:W-:Y:S01]  /*5b20*/  IMAD.SHL.U32 R0, R48.reuse, 0x80, RZ ;  /* 0x0000008030007824 */ /* 0x042fe200078e00ff */
[----:B------:R-:W-:Y:S04]  /*5b30*/  LOP3.LUT R48, R48, 0xffe, RZ, 0xc0, !PT ;  /* 0x00000ffe30307812 */ /* 0x000fe800078ec0ff */
[----:B------:R-:W-:Y:S01]  /*5b40*/  LOP3.LUT R0, R0, 0xffffff00, RZ, 0xc0, !PT ;  /* 0xffffff0000007812 */ /* 0x000fe200078ec0ff */
[----:B------:R-:W-:Y:S04]  /*5b50*/  IMAD.IADD R48, R45, 0x1, -R48 ;  /* 0x000000012d307824 */ /* 0x000fe800078e0a30 */
[----:B------:R-:W-:Y:S04]  /*5b60*/  IMAD.IADD R0, R46, 0x1, R0 ;  /* 0x000000012e007824 */ /* 0x000fe800078e0200 */
[----:B------:R-:W-:Y:S01]  /*5b70*/  IMAD R48, R48, 0x100000, R0 ;  /* 0x0010000030307824 */ /* 0x000fe200078e0200 */
[----:B---3--:R-:W-:Y:S01]  /*5b80*/  @P6 SEL R67, RZ, 0x1, !P1 ;  /* 0x00000001ff436807 */ /* 0x008fe20004800000 */
[----:B----4-:R-:W-:Y:S06]  /*5b90*/  @!P6 BRA `(.L_x_91) ;  /* 0x000000000064e947 */ /* 0x010fec0003800000 */
[----:B------:R-:W-:Y:S01]  /*5ba0*/  @P5 IMAD R5, R100, 0x2, R108 ;  /* 0x0000000264055824 */ /* 0x000fe200078e026c */
[----:B------:R-:W-:Y:S01]  /*5bb0*/  ISETP.NE.AND P1, PT, R67, RZ, PT ;  /* 0x000000ff4300720c */ /* 0x000fe20003f25270 */
[----:B------:R-:W-:Y:S01]  /*5bc0*/  IMAD.MOV.U32 R78, RZ, RZ, RZ ;  /* 0x000000ffff4e7224 */ /* 0x000fe200078e00ff */
[----:B------:R-:W-:Y:S01]  /*5bd0*/  BSSY B0, `(.L_x_92) ;  /* 0x000000d000007945 */ /* 0x000fe20003800000 */
[----:B------:R-:W-:Y:S01]  /*5be0*/  @P5 IMAD.IADD R4, R99, 0x1, R5 ;  /* 0x0000000163045824 */ /* 0x000fe200078e0205 */
[----:B------:R-:W-:Y:S02]  /*5bf0*/  CS2R R70, SRZ ;  /* 0x0000000000467805 */ /* 0x000fe4000001ff00 */
[----:B------:R-:W-:Y:S02]  /*5c00*/  CS2R R68, SRZ ;  /* 0x0000000000447805 */ /* 0x000fe4000001ff00 */
[----:B------:R-:W-:Y:S02]  /*5c10*/  CS2R R76, SRZ ;  /* 0x00000000004c7805 */ /* 0x000fe4000001ff00 */
[----:B------:R-:W-:Y:S02]  /*5c20*/  CS2R R58, SRZ ;  /* 0x00000000003a7805 */ /* 0x000fe4000001ff00 */
[----:B------:R-:W-:Y:S02]  /*5c30*/  CS2R R56, SRZ ;  /* 0x0000000000387805 */ /* 0x000fe4000001ff00 */
[----:B------:R-:W-:Y:S02]  /*5c40*/  CS2R R62, SRZ ;  /* 0x00000000003e7805 */ /* 0x000fe4000001ff00 */
[----:B------:R-:W-:Y:S01]  /*5c50*/  CS2R R60, SRZ ;  /* 0x00000000003c7805 */ /* 0x000fe2000001ff00 */
[----:B------:R-:W-:Y:S06]  /*5c60*/  @P1 BRA `(.L_x_93) ;  /* 0x00000000000c1947 */ /* 0x000fec0003800000 */
[----:B------:R-:W-:Y:S04]  /*5c70*/  SHF.L.U32 R3, R98, 0x1f, RZ ;  /* 0x0000001f62037819 */ /* 0x000fe800000006ff */
[----:B------:R-:W1:Y:S02]  /*5c80*/  SYNCS.PHASECHK.TRANS64.TRYWAIT P1, [UR36+0x40], R3 ;  /* 0x00004003ff0075a7 */ /* 0x000e640008021124 */
[----:B-1----:R-:W-:Y:S05]  /*5c90*/  @!P1 BRA `(.L_x_94) ;  /* 0x0000003c00809947 */ /* 0x002fea0003800000 */
.L_x_93:
[----:B------:R-:W-:Y:S05]  /*5ca0*/  BSYNC B0 ;  /* 0x0000000000007941 */ /* 0x000fea0003800000 */
.L_x_92:
[----:B------:R-:W-:Y:S01]  /*5cb0*/  ISETP.NE.AND P1, PT, R72, RZ, PT ;  /* 0x000000ff4800720c */ /* 0x000fe20003f25270 */
[----:B------:R-:W-:Y:S11]  /*5cc0*/  HFMA2 R65, -RZ, RZ, 0, 5.9604644775390625e-08 ;  /* 0x00000001ff417431 */ /* 0x000ff600000001ff */
[----:B------:R-:W-:Y:S01]  /*5cd0*/  @!UPT UIADD3 URZ, UPT, UPT, URZ, URZ, URZ ;  /* 0x000000fffffff290 */ /* 0x000fe2000fffe0ff */
[----:B------:R-:W-:Y:S05]  /*5ce0*/  @P1 WARPSYNC.ALL ;  /* 0x0000000000001948 */ /* 0x000fea0003800000 */
[----:B------:R3:W4:Y:S04]  /*5cf0*/  @P1 LDSM.16.M88.4 R68, [R5] ;  /* 0x000000000544183b */ /* 0x0007280000000200 */
[----:B------:R3:W1:Y:S04]  /*5d00*/  @P1 LDSM.16.M88.4 R76, [R4] ;  /* 0x00000000044c183b */ /* 0x0006680000000200 */
[----:B------:R3:W1:Y:S04]  /*5d10*/  @P1 LDSM.16.M88.4 R56, [R66+UR36+0x400] ;  /* 0x000400244238183b */ /* 0x0006680008000200 */
[----:B------:R3:W1:Y:S02]  /*5d20*/  @P1 LDSM.16.M88.4 R60, [R106+0x400] ;  /* 0x000400006a3c183b */ /* 0x0006640000000200 */
.L_x_91:
[----:B------:R-:W-:Y:S05]  /*5d30*/  BSYNC B1 ;  /* 0x0000000000017941 */ /* 0x000fea0003800000 */
.L_x_90:
[----:B-1----:R-:W-:Y:S04]  /*5d40*/  SHF.R.U32.HI R0, RZ, 0x15, R48 ;  /* 0x00000015ff007819 */ /* 0x002fe80000011630 */
[----:B------:R-:W-:Y:S01]  /*5d50*/  LOP3.LUT P1, RZ, R0, 0x3, R93, 0x48, !PT ;  /* 0x0000000300ff7812 */ /* 0x000fe2000782485d */
[----:B------:R-:W-:Y:S01]  /*5d60*/  @!UPT UIADD3 URZ, UPT, UPT, URZ, URZ, URZ ;  /* 0x000000fffffff290 */ /* 0x000fe2000fffe0ff */
[----:B--2---:R-:W-:Y:S11]  /*5d70*/  @P0 BRA `(.L_x_95) ;  /* 0x0000000000080947 */ /* 0x004ff60003800000 */
[----:B------:R-:W1:Y:S02]  /*5d80*/  SYNCS.PHASECHK.TRANS64.TRYWAIT P0, [R64+URZ+0xb0], R2 ;  /* 0x0000b002400075a7 */ /* 0x000e6400080011ff */
[----:B-1----:R-:W-:Y:S05]  /*5d90*/  @!P0 BRA `(.L_x_96) ;  /* 0x0000003c00588947 */ /* 0x002fea0003800000 */
.L_x_95:
[----:B------:R-:W-:Y:S05]  /*5da0*/  @!P1 BRA `(.L_x_97) ;  /* 0x0000000000409947 */ /* 0x000fea0003800000 */
[----:B------:R-:W3:Y:S01]  /*5db0*/  LDCU.64 UR8, c[0x4][0x70] ;  /* 0x01000e00ff0877ac */ /* 0x000ee20008000a00 */
[----:B------:R-:W-:Y:S01]  /*5dc0*/  MOV R3, 0x0 ;  /* 0x0000000000037802 */ /* 0x000fe20000000f00 */
[----:B------:R-:W-:Y:S02]  /*5dd0*/  HFMA2 R12, -RZ, RZ, 0, 5.9604644775390625e-08 ;  /* 0x00000001ff0c7431 */ /* 0x000fe400000001ff */
[----:B------:R-:W-:Y:S02]  /*5de0*/  IMAD.MOV.U32 R8, RZ, RZ, 0x192 ;  /* 0x00000192ff087424 */ /* 0x000fe400078e00ff */
[----:B------:R-:W-:Y:S01]  /*5df0*/  IMAD.MOV.U32 R13, RZ, RZ, RZ ;  /* 0x000000ffff0d7224 */ /* 0x000fe200078e00ff */
[----:B------:R-:W2:Y:S01]  /*5e00*/  LDCU.64 UR6, c[0x4][0x78] ;  /* 0x01000f00ff0677ac */ /* 0x000ea20008000a00 */
[----:B-1----:R-:W1:Y:S01]  /*5e10*/  LDC.64 R2, c[0x4][R3] ;  /* 0x0100000003027b82 */ /* 0x002e620000000a00 */
[----:B------:R-:W5:Y:S01]  /*5e20*/  LDCU.64 UR4, c[0x4][0x10] ;  /* 0x01000200ff0477ac */ /* 0x000f620008000a00 */
[----:B---3--:R-:W-:Y:S01]  /*5e30*/  MOV R5, UR9 ;  /* 0x0000000900057c02 */ /* 0x008fe20008000f00 */
[----:B------:R-:W-:Y:S01]  /*5e40*/  IMAD.U32 R4, RZ, RZ, UR8 ;  /* 0x00000008ff047e24 */ /* 0x000fe2000f8e00ff */
[----:B--2---:R-:W-:Y:S01]  /*5e50*/  MOV R7, UR7 ;  /* 0x0000000700077c02 */ /* 0x004fe20008000f00 */
[----:B------:R-:W-:Y:S01]  /*5e60*/  IMAD.U32 R6, RZ, RZ, UR6 ;  /* 0x00000006ff067e24 */ /* 0x000fe2000f8e00ff */
[----:B-----5:R-:W-:Y:S01]  /*5e70*/  MOV R11, UR5 ;  /* 0x00000005000b7c02 */ /* 0x020fe20008000f00 */
[----:B------:R-:W-:Y:S02]  /*5e80*/  IMAD.U32 R10, RZ, RZ, UR4 ;  /* 0x00000004ff0a7e24 */ /* 0x000fe4000f8e00ff */
[----:B------:R-:W-:Y:S07]  /*5e90*/  LEPC R20, `(.L_x_97) ;  /* 0x000000001014794e */ /* 0x000fee0000000000 */
[----:B-1--4-:R-:W-:Y:S05]  /*5ea0*/  CALL.ABS.NOINC R2 ;  /* 0x0000000002007343 */ /* 0x012fea0003c00000 */
.L_x_97:
[----:B------:R-:W-:Y:S01]  /*5eb0*/  SHF.L.U32 R50, R56, 0x10, RZ ;  /* 0x0000001038327819 */ /* 0x000fe200000006ff */
[----:B------:R-:W-:Y:S05]  /*5ec0*/  WARPSYNC.ALL ;  /* 0x0000000000007948 */ /* 0x000fea0003800000 */
[----:B------:R-:W-:Y:S01]  /*5ed0*/  R2UR UR4, R48 ;  /* 0x00000000300472ca */ /* 0x000fe200000e0000 */
[----:B------:R-:W-:Y:S01]  /*5ee0*/  BSSY.RECONVERGENT B0, `(.L_x_98) ;  /* 0x000008b000007945 */ /* 0x000fe20003800200 */
[----:B------:R-:W-:Y:S02]  /*5ef0*/  LOP3.LUT R51, R56, 0xffff0000, RZ, 0xc0, !PT ;  /* 0xffff000038337812 */ /* 0x000fe400078ec0ff */
[----:B------:R-:W-:Y:S02]  /*5f00*/  SHF.L.U32 R52, R57, 0x10, RZ ;  /* 0x0000001039347819 */ /* 0x000fe400000006ff */
[----:B------:R-:W-:Y:S02]  /*5f10*/  SHF.L.U32 R73, R100, 0x1, RZ ;  /* 0x0000000164497819 */ /* 0x000fe400000006ff */
[----:B------:R-:W-:Y:S02]  /*5f20*/  ISETP.NE.AND P0, PT, R101, RZ, PT ;  /* 0x000000ff6500720c */ /* 0x000fe40003f05270 */
[----:B------:R-:W-:Y:S03]  /*5f30*/  IADD3 R108, PT, PT, R108, R73, RZ ;  /* 0x000000496c6c7210 */ /* 0x000fe60007ffe0ff */
[----:B---3--:R-:W2:Y:S01]  /*5f40*/  LDTM.16dp256bit.x8 R4, tmem[UR4] ;  /* 0x00000004000479ee */ /* 0x008ea200081a0000 */
[----:B------:R-:W-:Y:S01]  /*5f50*/  IADD3 R109, PT, PT, R99, R108, RZ ;  /* 0x0000006c636d7210 */ /* 0x000fe20007ffe0ff */
[C---:B--2---:R-:W-:Y:S01]  /*5f60*/  FMUL R0, R47.reuse, R4 ;  /* 0x000000042f007220 */ /* 0x044fe20000400000 */
[C---:B-1----:R-:W-:Y:S01]  /*5f70*/  FMUL R2, R47.reuse, R5 ;  /* 0x000000052f027220 */ /* 0x042fe20000400000 */
[C---:B------:R-:W-:Y:S01]  /*5f80*/  FMUL R4, R47.reuse, R8 ;  /* 0x000000082f047220 */ /* 0x040fe20000400000 */
[C---:B------:R-:W-:Y:S01]  /*5f90*/  FMUL R3, R47.reuse, R6 ;  /* 0x000000062f037220 */ /* 0x040fe20000400000 */
[C---:B------:R-:W-:Y:S01]  /*5fa0*/  FMUL R5, R47.reuse, R9 ;  /* 0x000000092f057220 */ /* 0x040fe20000400000 */
[C---:B------:R-:W-:Y:S01]  /*5fb0*/  FMUL R8, R47.reuse, R12 ;  /* 0x0000000c2f087220 */ /* 0x040fe20000400000 */
[C---:B------:R-:W-:Y:S01]  /*5fc0*/  FMUL R6, R47.reuse, R10 ;  /* 0x0000000a2f067220 */ /* 0x040fe20000400000 */
[C---:B------:R-:W-:Y:S01]  /*5fd0*/  FMUL R9, R47.reuse, R13 ;  /* 0x0000000d2f097220 */ /* 0x040fe20000400000 */
[----:B------:R-:W-:Y:S01]  /*5fe0*/  FMUL R12, R47, R16 ;  /* 0x000000102f0c7220 */ /* 0x000fe20000400000 */
[----:B------:R-:W-:Y:S01]  /*5ff0*/  FFMA R0, R49, R50, R0 ;  /* 0x0000003231007223 */ /* 0x000fe20000000000 */
[C---:B------:R-:W-:Y:S01]  /*6000*/  FMUL R10, R47.reuse, R14 ;  /* 0x0000000e2f0a7220 */ /* 0x040fe20000400000 */
[C---:B------:R-:W-:Y:S01]  /*6010*/  FMUL R13, R47.reuse, R17 ;  /* 0x000000112f0d7220 */ /* 0x040fe20000400000 */
[----:B------:R-:W-:Y:S01]  /*6020*/  FMUL R16, R47, R20 ;  /* 0x000000142f107220 */ /* 0x000fe20000400000 */
[----:B------:R-:W-:Y:S01]  /*6030*/  FFMA R2, R49, R51, R2 ;  /* 0x0000003331027223 */ /* 0x000fe20000000002 */
[C---:B------:R-:W-:Y:S01]  /*6040*/  FMUL R14, R47.reuse, R18 ;  /* 0x000000122f0e7220 */ /* 0x040fe20000400000 */
[C---:B------:R-:W-:Y:S01]  /*6050*/  FMUL R17, R47.reuse, R21 ;  /* 0x000000152f117220 */ /* 0x040fe20000400000 */
[C---:B------:R-:W-:Y:S01]  /*6060*/  FMUL R20, R47.reuse, R24 ;  /* 0x000000182f147220 */ /* 0x040fe20000400000 */
[C---:B------:R-:W-:Y:S01]  /*6070*/  FMUL R18, R47.reuse, R22 ;  /* 0x000000162f127220 */ /* 0x040fe20000400000 */
[C---:B------:R-:W-:Y:S01]  /*6080*/  FMUL R21, R47.reuse, R25 ;  /* 0x000000192f157220 */ /* 0x040fe20000400000 */
[C---:B------:R-:W-:Y:S01]  /*6090*/  FMUL R24, R47.reuse, R28 ;  /* 0x0000001c2f187220 */ /* 0x040fe20000400000 */
[C---:B------:R-:W-:Y:S01]  /*60a0*/  FMUL R22, R47.reuse, R26 ;  /* 0x0000001a2f167220 */ /* 0x040fe20000400000 */
[C---:B------:R-:W-:Y:S01]  /*60b0*/  FMUL R25, R47.reuse, R29 ;  /* 0x0000001d2f197220 */ /* 0x040fe20000400000 */
[----:B------:R-:W-:Y:S01]  /*60c0*/  FMUL R28, R47, R32 ;  /* 0x000000202f1c7220 */ /* 0x000fe20000400000 */
[----:B------:R-:W-:Y:S01]  /*60d0*/  LOP3.LUT R32, R57, 0xffff0000, RZ, 0xc0, !PT ;  /* 0xffff000039207812 */ /* 0x000fe200078ec0ff */
[C---:B------:R-:W-:Y:S01]  /*60e0*/  FMUL R26, R47.reuse, R30 ;  /* 0x0000001e2f1a7220 */ /* 0x040fe20000400000 */
[----:B------:R-:W-:Y:S01]  /*60f0*/  FMUL R29, R47, R33 ;  /* 0x000000212f1d7220 */ /* 0x000fe20000400000 */
[----:B------:R-:W-:Y:S01]  /*6100*/  SHF.L.U32 R33, R58, 0x10, RZ ;  /* 0x000000103a217819 */ /* 0x000fe200000006ff */
[----:B------:R-:W-:Y:S01]  /*6110*/  FFMA R3, R49, R52, R3 ;  /* 0x0000003431037223 */ /* 0x000fe20000000003 */
[----:B------:R-:W-:Y:S01]  /*6120*/  F2FP.BF16.F32.PACK_AB R52, R2, R0 ;  /* 0x000000000234723e */ /* 0x000fe200000010ff */
[----:B------:R-:W-:Y:S01]  /*6130*/  FMUL R7, R47, R7 ;  /* 0x000000072f077220 */ /* 0x000fe20000400000 */
[----:B------:R-:W-:Y:S01]  /*6140*/  SHF.L.U32 R0, R59, 0x10, RZ ;  /* 0x000000103b007819 */ /* 0x000fe200000006ff */
[----:B------:R-:W-:Y:S01]  /*6150*/  FMUL R30, R47, R34 ;  /* 0x000000222f1e7220 */ /* 0x000fe20000400000 */
[----:B------:R-:W-:Y:S01]  /*6160*/  LOP3.LUT R34, R58, 0xffff0000, RZ, 0xc0, !PT ;  /* 0xffff00003a227812 */ /* 0x000fe200078ec0ff */
[----:B------:R-:W-:Y:S01]  /*6170*/  FFMA R7, R49, R32, R7 ;  /* 0x0000002031077223 */ /* 0x000fe20000000007 */
[----:B------:R-:W-:Y:S01]  /*6180*/  LOP3.LUT R2, R59, 0xffff0000, RZ, 0xc0, !PT ;  /* 0xffff00003b027812 */ /* 0x000fe200078ec0ff */
[----:B------:R-:W-:Y:S01]  /*6190*/  FFMA R4, R49, R33, R4 ;  /* 0x0000002131047223 */ /* 0x000fe20000000004 */
[----:B------:R-:W-:Y:S01]  /*61a0*/  FMUL R11, R47, R11 ;  /* 0x0000000b2f0b7220 */ /* 0x000fe20000400000 */
[----:B------:R-:W-:Y:S01]  /*61b0*/  FFMA R5, R49, R34, R5 ;  /* 0x0000002231057223 */ /* 0x000fe20000000005 */
[----:B------:R-:W-:Y:S01]  /*61c0*/  F2FP.BF16.F32.PACK_AB R53, R7, R3 ;  /* 0x000000030735723e */ /* 0x000fe200000010ff */
[C---:B------:R-:W-:Y:S01]  /*61d0*/  FFMA R6, R49.reuse, R0, R6 ;  /* 0x0000000031067223 */ /* 0x040fe20000000006 */
[C---:B------:R-:W-:Y:S01]  /*61e0*/  SHF.L.U32 R0, R60.reuse, 0x10, RZ ;  /* 0x000000103c007819 */ /* 0x040fe200000006ff */
[----:B------:R-:W-:Y:S01]  /*61f0*/  FFMA R11, R49, R2, R11 ;  /* 0x00000002310b7223 */ /* 0x000fe2000000000b */
[----:B------:R-:W-:Y:S01]  /*6200*/  LOP3.LUT R2, R60, 0xffff0000, RZ, 0xc0, !PT ;  /* 0xffff00003c027812 */ /* 0x000fe200078ec0ff */
[----:B------:R-:W-:Y:S01]  /*6210*/  FMUL R15, R47, R15 ;  /* 0x0000000f2f0f7220 */ /* 0x000fe20000400000 */
[----:B------:R-:W-:Y:S01]  /*6220*/  SHF.L.U32 R3, R61, 0x10, RZ ;  /* 0x000000103d037819 */ /* 0x000fe200000006ff */
[----:B------:R-:W-:Y:S01]  /*6230*/  FFMA R8, R49, R0, R8 ;  /* 0x0000000031087223 */ /* 0x000fe20000000008 */
[----:B------:R-:W-:Y:S01]  /*6240*/  LOP3.LUT R0, R61, 0xffff0000, RZ, 0xc0, !PT ;  /* 0xffff00003d007812 */ /* 0x000fe200078ec0ff */
[C---:B------:R-:W-:Y:S01]  /*6250*/  FFMA R9, R49.reuse, R2, R9 ;  /* 0x0000000231097223 */ /* 0x040fe20000000009 */
[C---:B------:R-:W-:Y:S01]  /*6260*/  SHF.L.U32 R2, R62.reuse, 0x10, RZ ;  /* 0x000000103e027819 */ /* 0x040fe200000006ff */
[----:B------:R-:W-:Y:S01]  /*6270*/  FFMA R10, R49, R3, R10 ;  /* 0x00000003310a7223 */ /* 0x000fe2000000000a */
[----:B------:R-:W-:Y:S01]  /*6280*/  SHF.L.U32 R3, R63, 0x10, RZ ;  /* 0x000000103f037819 */ /* 0x000fe200000006ff */
[C---:B------:R-:W-:Y:S01]  /*6290*/  FFMA R15, R49.reuse, R0, R15 ;  /* 0x00000000310f7223 */ /* 0x040fe2000000000f */
[----:B------:R-:W-:Y:S01]  /*62a0*/  LOP3.LUT R0, R62, 0xffff0000, RZ, 0xc0, !PT ;  /* 0xffff00003e007812 */ /* 0x000fe200078ec0ff */
[----:B------:R-:W-:Y:S01]  /*62b0*/  FFMA R12, R49, R2, R12 ;  /* 0x00000002310c7223 */ /* 0x000fe2000000000c */
[C---:B----4-:R-:W-:Y:S01]  /*62c0*/  SHF.L.U32 R2, R68.reuse, 0x10, RZ ;  /* 0x0000001044027819 */ /* 0x050fe200000006ff */
[----:B------:R-:W-:Y:S01]  /*62d0*/  FMUL R19, R47, R19 ;  /* 0x000000132f137220 */ /* 0x000fe20000400000 */
[----:B------:R-:W-:Y:S01]  /*62e0*/  F2FP.BF16.F32.PACK_AB R54, R5, R4 ;  /* 0x000000040536723e */ /* 0x000fe200000010ff */
[----:B------:R-:W-:Y:S01]  /*62f0*/  FFMA R13, R49, R0, R13 ;  /* 0x00000000310d7223 */ /* 0x000fe2000000000d */
[----:B------:R-:W-:Y:S01]  /*6300*/  LOP3.LUT R0, R63, 0xffff0000, RZ, 0xc0, !PT ;  /* 0xffff00003f007812 */ /* 0x000fe200078ec0ff */
[----:B------:R-:W-:Y:S01]  /*6310*/  FFMA R14, R49, R3, R14 ;  /* 0x00000003310e7223 */ /* 0x000fe2000000000e */
[----:B------:R-:W-:Y:S01]  /*6320*/  LOP3.LUT R3, R68, 0xffff0000, RZ, 0xc0, !PT ;  /* 0xffff000044037812 */ /* 0x000fe200078ec0ff */
[----:B------:R-:W-:Y:S01]  /*6330*/  FMUL R23, R47, R23 ;  /* 0x000000172f177220 */ /* 0x000fe20000400000 */
[----:B------:R-:W-:Y:S01]  /*6340*/  F2FP.BF16.F32.PACK_AB R55, R11, R6 ;  /* 0x000000060b37723e */ /* 0x000fe200000010ff */
[----:B------:R-:W-:Y:S01]  /*6350*/  FFMA R19, R49, R0, R19 ;  /* 0x0000000031137223 */ /* 0x000fe20000000013 */
[----:B------:R-:W-:Y:S01]  /*6360*/  SHF.L.U32 R0, R69, 0x10, RZ ;  /* 0x0000001045007819 */ /* 0x000fe200000006ff */
[----:B------:R-:W-:Y:S01]  /*6370*/  FFMA R16, R49, R2, R16 ;  /* 0x0000000231107223 */ /* 0x000fe20000000010 */
[----:B------:R-:W-:Y:S01]  /*6380*/  LOP3.LUT R2, R69, 0xffff0000, RZ, 0xc0, !PT ;  /* 0xffff000045027812 */ /* 0x000fe200078ec0ff */
[----:B------:R-:W-:Y:S01]  /*6390*/  FFMA R17, R49, R3, R17 ;  /* 0x0000000331117223 */ /* 0x000fe20000000011 */
[----:B------:R-:W-:Y:S01]  /*63a0*/  SHF.L.U32 R3, R71, 0x10, RZ ;  /* 0x0000001047037819 */ /* 0x000fe200000006ff */
        /* <DEDUP_REMOVED lines=15> */
[C---:B------:R-:W-:Y:S01]  /*64a0*/  SHF.L.U32 R2, R78.reuse, 0x10, RZ ;  /* 0x000000104e027819 */ /* 0x040fe200000006ff */
[----:B------:R-:W-:Y:S01]  /*64b0*/  FMUL R31, R47, R31 ;  /* 0x0000001f2f1f7220 */ /* 0x000fe20000400000 */
[----:B------:R-:W-:Y:S01]  /*64c0*/  F2FP.BF16.F32.PACK_AB R8, R9, R8 ;  /* 0x000000080908723e */ /* 0x000fe200000010ff */
[----:B------:R1:W-:Y:S01]  /*64d0*/  STSM.16.M88.4 [R107+0x400], R52 ;  /* 0x000400346b007844 */ /* 0x0003e20000000200 */
        /* <DEDUP_REMOVED lines=8> */
[----:B------:R-:W-:Y:S01]  /*6560*/  LOP3.LUT R0, R79, 0xffff0000, RZ, 0xc0, !PT ;  /* 0xffff00004f007812 */ /* 0x000fe200078ec0ff */
[----:B------:R-:W-:Y:S01]  /*6570*/  FFMA R28, R49, R2, R28 ;  /* 0x00000002311c7223 */ /* 0x000fe2000000001c */
[----:B------:R-:W-:Y:S01]  /*6580*/  F2FP.BF16.F32.PACK_AB R11, R19, R14 ;  /* 0x0000000e130b723e */ /* 0x000fe200000010ff */
[----:B------:R-:W-:Y:S01]  /*6590*/  FFMA R29, R49, R3, R29 ;  /* 0x00000003311d7223 */ /* 0x000fe2000000001d */
[----:B------:R-:W-:Y:S01]  /*65a0*/  F2FP.BF16.F32.PACK_AB R16, R17, R16 ;  /* 0x000000101110723e */ /* 0x000fe200000010ff */
[----:B------:R-:W-:Y:S01]  /*65b0*/  FFMA R30, R49, R4, R30 ;  /* 0x00000004311e7223 */ /* 0x000fe2000000001e */
[----:B------:R-:W-:Y:S01]  /*65c0*/  F2FP.BF16.F32.PACK_AB R17, R23, R18 ;  /* 0x000000121711723e */ /* 0x000fe200000010ff */
[----:B------:R1:W-:Y:S01]  /*65d0*/  STSM.16.M88.4 [R106+0x400], R8 ;  /* 0x000400086a007844 */ /* 0x0003e20000000200 */
[----:B------:R-:W-:Y:S01]  /*65e0*/  FFMA R35, R49, R0, R35 ;  /* 0x0000000031237223 */ /* 0x000fe20000000023 */
[----:B------:R-:W-:Y:S02]  /*65f0*/  F2FP.BF16.F32.PACK_AB R18, R21, R20 ;  /* 0x000000141512723e */ /* 0x000fe400000010ff */
[----:B------:R-:W-:Y:S02]  /*6600*/  F2FP.BF16.F32.PACK_AB R19, R27, R22 ;  /* 0x000000161b13723e */ /* 0x000fe400000010ff */
[----:B------:R-:W-:Y:S02]  /*6610*/  F2FP.BF16.F32.PACK_AB R24, R25, R24 ;  /* 0x000000181918723e */ /* 0x000fe400000010ff */
[----:B------:R-:W-:Y:S01]  /*6620*/  F2FP.BF16.F32.PACK_AB R25, R31, R26 ;  /* 0x0000001a1f19723e */ /* 0x000fe200000010ff */
[----:B------:R1:W-:Y:S01]  /*6630*/  STSM.16.M88.4 [R108], R16 ;  /* 0x000000106c007844 */ /* 0x0003e20000000200 */
[----:B------:R-:W-:Y:S02]  /*6640*/  F2FP.BF16.F32.PACK_AB R26, R29, R28 ;  /* 0x0000001c1d1a723e */ /* 0x000fe400000010ff */
[----:B------:R-:W-:Y:S05]  /*6650*/  F2FP.BF16.F32.PACK_AB R27, R35, R30 ;  /* 0x0000001e231b723e */ /* 0x000fea00000010ff */
[----:B------:R1:W-:Y:S01]  /*6660*/  STSM.16.M88.4 [R109], R24 ;  /* 0x000000186d007844 */ /* 0x0003e20000000200 */
[----:B------:R-:W-:Y:S01]  /*6670*/  @!PT LDS RZ, [RZ] ;  /* 0x00000000fffff984 */ /* 0x000fe20000000800 */
[----:B------:R-:W-:Y:S01]  /*6680*/  @!PT LDS RZ, [RZ] ;  /* 0x00000000fffff984 */ /* 0x000fe20000000800 */
[----:B------:R-:W-:Y:S01]  /*6690*/  @!PT LDS RZ, [RZ] ;  /* 0x00000000fffff984 */ /* 0x000fe20000000800 */
[----:B------:R-:W-:Y:S01]  /*66a0*/  @!PT LDS RZ, [RZ] ;  /* 0x00000000fffff984 */ /* 0x000fe20000000800 */
[----:B------:R2:W-:Y:S07]  /*66b0*/  MEMBAR.ALL.CTA ;  /* 0x0000000000007992 */ /* 0x0005ee0000008000 */
[----:B--2---:R-:W2:Y:S02]  /*66c0*/  FENCE.VIEW.ASYNC.S ;  /* 0x00000000000073c6 */ /* 0x004ea40000000000 */
[----:B--2---:R-:W-:Y:S06]  /*66d0*/  BAR.SYNC.DEFER_BLOCKING 0x1, 0x80 ;  /* 0x0042000000007b1d */ /* 0x004fec0000010000 */
[----:B------:R-:W-:Y:S05]  /*66e0*/  @P0 BRA `(.L_x_99) ;  /* 0x0000000000280947 */ /* 0x000fea0003800000 */
[----:B------:R-:W-:Y:S02]  /*66f0*/  UIADD3 UR4, UPT, UPT, UR36, 0x400, URZ ;  /* 0x0000040024047890 */ /* 0x000fe4000fffe0ff */
[----:B------:R-:W-:Y:S01]  /*6700*/  UIADD3 UR6, UP0, UPT, UR52, 0x680, URZ ;  /* 0x0000068034067890 */ /* 0x000fe2000ff1e0ff */
[----:B------:R-:W-:Y:S03]  /*6710*/  UMOV UR43, UR44 ;  /* 0x0000002c002b7c82 */ /* 0x000fe60008000000 */
[----:B------:R-:W-:Y:S01]  /*6720*/  MOV R94, UR4 ;  /* 0x00000004005e7c02 */ /* 0x000fe20008000f00 */
[----:B------:R-:W-:Y:S03]  /*6730*/  UIADD3.X UR7, UPT, UPT, URZ, UR53, URZ, UP0, !UPT ;  /* 0x00000035ff077290 */ /* 0x000fe600087fe4ff */
[----:B------:R-:W-:Y:S11]  /*6740*/  R2UR UR40, R94 ;  /* 0x000000005e2872ca */ /* 0x000ff600000e0000 */
[----:B------:R-:W-:Y:S02]  /*6750*/  @!UPT UIADD3 URZ, UPT, UPT, URZ, URZ, URZ ;  /* 0x000000fffffff290 */ /* 0x000fe4000fffe0ff */
[----:B------:R2:W-:Y:S01]  /*6760*/  UTMASTG.3D [UR40], [UR6] ;  /* 0x00000028060073b5 */ /* 0x0005e20008010000 */
[----:B------:R0:W-:Y:S01]  /*6770*/  UTMACMDFLUSH ;  /* 0x00000000000079b7 */ /* 0x0001e20000000000 */
[----:B--2---:R-:W-:Y:S04]  /*6780*/  DEPBAR.LE SB0, 0x1 ;  /* 0x000080400000791a */ /* 0x004fe80000000000 */
.L_x_99:
[----:B------:R-:W-:Y:S05]  /*6790*/  BSYNC.RECONVERGENT B0 ;  /* 0x0000000000007941 */ /* 0x000fea0003800200 */
.L_x_98:
[----:B------:R-:W-:Y:S01]  /*67a0*/  BAR.SYNC.DEFER_BLOCKING 0x1, 0x80 ;  /* 0x0042000000007b1d */ /* 0x000fe20000010000 */
[----:B------:R-:W-:Y:S01]  /*67b0*/  ISETP.NE.AND P1, PT, R105, RZ, PT ;  /* 0x000000ff6900720c */ /* 0x000fe20003f25270 */
[----:B------:R-:W-:Y:S01]  /*67c0*/  UISETP.NE.AND UP0, UPT, UR45, URZ, UPT ;  /* 0x000000ff2d00728c */ /* 0x000fe2000bf05270 */
[----:B------:R-:W-:Y:S11]  /*67d0*/  LEA R2, R65, UR36, 0x3 ;  /* 0x0000002441027c11 */ /* 0x000ff6000f8e18ff */
[----:B------:R-:W-:Y:S01]  /*67e0*/  @P1 SHF.L.U32 R3, R98, 0x1f, RZ ;  /* 0x0000001f62031819 */ /* 0x000fe200000006ff */
[----:B------:R-:W-:Y:S06]  /*67f0*/  BRA.U !UP0, `(.L_x_100) ;  /* 0x0000000108247547 */ /* 0x000fec000b800000 */
[----:B------:R-:W-:Y:S01]  /*6800*/  IMAD.U32 R4, RZ, RZ, UR51 ;  /* 0x00000033ff047e24 */ /* 0x000fe2000f8e00ff */
[----:B------:R-:W-:Y:S01]  /*6810*/  MOV R0, UR37 ;  /* 0x0000002500007c02 */ /* 0x000fe20008000f00 */
[----:B------:R-:W-:Y:S03]  /*6820*/  UIADD3 UR51, UPT, UPT, UR51, 0x1, URZ ;  /* 0x0000000133337890 */ /* 0x000fe6000fffe0ff */
[----:B------:R-:W-:Y:S01]  /*6830*/  @P1 LEA R4, R4, UR36, 0x3 ;  /* 0x0000002404041c11 */ /* 0x000fe2000f8e18ff */
[----:B------:R-:W-:Y:S04]  /*6840*/  UISETP.NE.AND UP0, UPT, UR51, 0x4, UPT ;  /* 0x000000043300788c */ /* 0x000fe8000bf05270 */
[----:B------:R-:W-:Y:S01]  /*6850*/  @P1 VIADD R4, R4, 0x60 ;  /* 0x0000006004041836 */ /* 0x000fe20000000000 */
[----:B------:R-:W-:Y:S04]  /*6860*/  USEL UR51, UR51, URZ, UP0 ;  /* 0x000000ff33337287 */ /* 0x000fe80008000000 */
[----:B------:R-:W-:Y:S04]  /*6870*/  @P1 PRMT R0, R0, 0x654, R4 ;  /* 0x0000065400001816 */ /* 0x000fe80000000004 */
[----:B------:R2:W-:Y:S04]  /*6880*/  @P1 SYNCS.ARRIVE.TRANS64.RED.A1T0 RZ, [R0+URZ], RZ ;  /* 0x000000ff00ff19a7 */ /* 0x0005e800081004ff */
.L_x_100:
[----:B------:R-:W3:Y:S01]  /*6890*/  @P1 SYNCS.PHASECHK.TRANS64.TRYWAIT P0, [R2+URZ+0x40], R3 ;  /* 0x00004003020015a7 */ /* 0x000ee200080011ff */
[----:B------:R-:W-:Y:S01]  /*68a0*/  BSSY B1, `(.L_x_101) ;  /* 0x0000017000017945 */ /* 0x000fe20003800000 */
[----:B---3--:R-:W-:Y:S03]  /*68b0*/  @P1 SEL R67, RZ, 0x1, !P0 ;  /* 0x00000001ff431807 */ /* 0x008fe60004000000 */
[----:B------:R-:W-:Y:S05]  /*68c0*/  @!P1 BRA `(.L_x_102) ;  /* 0x0000000000509947 */ /* 0x000fea0003800000 */
[----:B------:R-:W-:Y:S01]  /*68d0*/  ISETP.NE.AND P1, PT, R72, RZ, PT ;  /* 0x000000ff4800720c */ /* 0x000fe20003f25270 */
[----:B------:R-:W-:Y:S01]  /*68e0*/  BSSY B0, `(.L_x_103) ;  /* 0x000000a000007945 */ /* 0x000fe20003800000 */
[----:B------:R-:W-:Y:S11]  /*68f0*/  ISETP.NE.AND P0, PT, R67, RZ, PT ;  /* 0x000000ff4300720c */ /* 0x000ff60003f05270 */
[----:B------:R-:W-:Y:S04]  /*6900*/  @P1 IMAD R5, R65, 0x2000, R66 ;  /* 0x0000200041051824 */ /* 0x000fe800078e0242 */
[----:B------:R-:W-:Y:S05]  /*6910*/  @P1 VIADD R4, R5, UR36 ;  /* 0x0000002405041c36 */ /* 0x000fea0008000000 */
[----:B------:R-:W-:Y:S01]  /*6920*/  @P1 IADD3 R3, PT, PT, R73, R4, RZ ;  /* 0x0000000449031210 */ /* 0x000fe20007ffe0ff */
[----:B------:R-:W-:Y:S01]  /*6930*/  @P1 IMAD.IADD R4, R99, 0x1, R4 ;  /* 0x0000000163041824 */ /* 0x000fe200078e0204 */
[----:B------:R-:W-:Y:S06]  /*6940*/  @P0 BRA `(.L_x_104) ;  /* 0x00000000000c0947 */ /* 0x000fec0003800000 */
[----:B--2---:R-:W-:Y:S04]  /*6950*/  SHF.L.U32 R0, R98, 0x1f, RZ ;  /* 0x0000001f62007819 */ /* 0x004fe800000006ff */
[----:B------:R-:W2:Y:S02]  /*6960*/  SYNCS.PHASECHK.TRANS64.TRYWAIT P0, [R2+URZ+0x40], R0 ;  /* 0x00004000020075a7 */ /* 0x000ea400080011ff */
[----:B--2---:R-:W-:Y:S05]  /*6970*/  @!P0 BRA `(.L_x_105) ;  /* 0x0000003000748947 */ /* 0x004fea0003800000 */
.L_x_104:
[----:B------:R-:W-:Y:S05]  /*6980*/  BSYNC B0 ;  /* 0x0000000000007941 */ /* 0x000fea0003800000 */
.L_x_103:
[----:B------:R-:W-:Y:S02]  /*6990*/  ISETP.NE.AND P0, PT, R72, RZ, PT ;  /* 0x000000ff4800720c */ /* 0x000fe40003f05270 */
[----:B------:R-:W-:Y:S11]  /*69a0*/  IADD3 R65, PT, PT, R65, 0x1, RZ ;  /* 0x0000000141417810 */ /* 0x000ff60007ffe0ff */
[----:B--2---:R-:W-:Y:S01]  /*69b0*/  @P0 IMAD.IADD R0, R99, 0x1, R3 ;  /* 0x0000000163000824 */ /* 0x004fe200078e0203 */
[----:B------:R-:W-:Y:S05]  /*69c0*/  @P0 WARPSYNC.ALL ;  /* 0x0000000000000948 */ /* 0x000fea0003800000 */
[----:B------:R3:W4:Y:S04]  /*69d0*/  @P0 LDSM.16.M88.4 R56, [R5+UR36+0x400] ;  /* 0x000400240538083b */ /* 0x0007280008000200 */
[----:B------:R3:W2:Y:S04]  /*69e0*/  @P0 LDSM.16.M88.4 R60, [R4+0x400] ;  /* 0x00040000043c083b */ /* 0x0006a80000000200 */
[----:B------:R3:W1:Y:S04]  /*69f0*/  @P0 LDSM.16.M88.4 R68, [R3+0x400] ;  /* 0x000400000344083b */ /* 0x0006680000000200 */
[----:B------:R3:W1:Y:S02]  /*6a00*/  @P0 LDSM.16.M88.4 R76, [R0+0x400] ;  /* 0x00040000004c083b */ /* 0x0006640000000200 */
.L_x_102:
[----:B------:R-:W-:Y:S05]  /*6a10*/  BSYNC B1 ;  /* 0x0000000000017941 */ /* 0x000fea0003800000 */
.L_x_101:
[----:B--23--:R-:W-:Y:S05]  /*6a20*/  VIADD R0, R48, 0x40 ;  /* 0x0000004030007836 */ /* 0x00cfea0000000000 */
[----:B------:R-:W-:Y:S04]  /*6a30*/  SHF.R.U32.HI R0, RZ, 0x15, R0 ;  /* 0x00000015ff007819 */ /* 0x000fe80000011600 */
[----:B------:R-:W-:Y:S11]  /*6a40*/  LOP3.LUT P0, RZ, R0, 0x3, R93, 0x48, !PT ;  /* 0x0000000300ff7812 */ /* 0x000ff6000780485d */
[----:B------:R-:W-:Y:S02]  /*6a50*/  @!UPT UIADD3 URZ, UPT, UPT, URZ, URZ, URZ ;  /* 0x000000fffffff290 */ /* 0x000fe4000fffe0ff */
[----:B------:R-:W-:Y:S05]  /*6a60*/  @!P0 BRA `(.L_x_106) ;  /* 0x0000000000408947 */ /* 0x000fea0003800000 */
[----:B------:R-:W2:Y:S01]  /*6a70*/  LDCU.64 UR8, c[0x4][0x70] ;  /* 0x01000e00ff0877ac */ /* 0x000ea20008000a00 */
[----:B------:R-:W-:Y:S01]  /*6a80*/  MOV R3, 0x0 ;  /* 0x0000000000037802 */ /* 0x000fe20000000f00 */
[----:B------:R-:W-:Y:S02]  /*6a90*/  HFMA2 R12, -RZ, RZ, 0, 5.9604644775390625e-08 ;  /* 0x00000001ff0c7431 */ /* 0x000fe400000001ff */
[----:B-1----:R-:W-:Y:S02]  /*6aa0*/  IMAD.MOV.U32 R8, RZ, RZ, 0x192 ;  /* 0x00000192ff087424 */ /* 0x002fe400078e00ff */
[----:B------:R-:W-:Y:S01]  /*6ab0*/  IMAD.MOV.U32 R13, RZ, RZ, RZ ;  /* 0x000000ffff0d7224 */ /* 0x000fe200078e00ff */
[----:B------:R-:W1:Y:S01]  /*6ac0*/  LDCU.64 UR6, c[0x4][0x78] ;  /* 0x01000f00ff0677ac */ /* 0x000e620008000a00 */
[----:B------:R-:W3:Y:S01]  /*6ad0*/  LDC.64 R2, c[0x4][R3] ;  /* 0x0100000003027b82 */ /* 0x000ee20000000a00 */
[----:B------:R-:W5:Y:S01]  /*6ae0*/  LDCU.64 UR4, c[0x4][0x10] ;  /* 0x01000200ff0477ac */ /* 0x000f620008000a00 */
[----:B--2---:R-:W-:Y:S01]  /*6af0*/  MOV R5, UR9 ;  /* 0x0000000900057c02 */ /* 0x004fe20008000f00 */
[----:B------:R-:W-:Y:S01]  /*6b00*/  IMAD.U32 R4, RZ, RZ, UR8 ;  /* 0x00000008ff047e24 */ /* 0x000fe2000f8e00ff */
[----:B-1----:R-:W-:Y:S01]  /*6b10*/  MOV R7, UR7 ;  /* 0x0000000700077c02 */ /* 0x002fe20008000f00 */
[----:B------:R-:W-:Y:S01]  /*6b20*/  IMAD.U32 R6, RZ, RZ, UR6 ;  /* 0x00000006ff067e24 */ /* 0x000fe2000f8e00ff */
[----:B-----5:R-:W-:Y:S01]  /*6b30*/  MOV R11, UR5 ;  /* 0x00000005000b7c02 */ /* 0x020fe20008000f00 */
[----:B------:R-:W-:Y:S02]  /*6b40*/  IMAD.U32 R10, RZ, RZ, UR4 ;  /* 0x00000004ff0a7e24 */ /* 0x000fe4000f8e00ff */
[----:B------:R-:W-:Y:S07]  /*6b50*/  LEPC R20, `(.L_x_106) ;  /* 0x000000001014794e */ /* 0x000fee0000000000 */
[----:B---34-:R-:W-:Y:S05]  /*6b60*/  CALL.ABS.NOINC R2 ;  /* 0x0000000002007343 */ /* 0x018fea0003c00000 */
.L_x_106:
[----:B------:R-:W-:Y:S01]  /*6b70*/  ISETP.NE.AND P6, PT, R105, RZ, PT ;  /* 0x000000ff6900720c */ /* 0x000fe20003fc5270 */
[----:B------:R-:W-:Y:S05]  /*6b80*/  WARPSYNC.ALL ;  /* 0x0000000000007948 */ /* 0x000fea0003800000 */
[----:B------:R-:W-:Y:S01]  /*6b90*/  R2UR UR4, R48 ;  /* 0x00000000300472ca */ /* 0x000fe200000e0000 */
[----:B------:R-:W-:Y:S01]  /*6ba0*/  BSSY.RECONVERGENT B0, `(.L_x_107) ;  /* 0x000008f000007945 */ /* 0x000fe20003800200 */
[----:B------:R-:W-:Y:S02]  /*6bb0*/  MOV R50, UR51 ;  /* 0x0000003300327c02 */ /* 0x000fe40008000f00 */
[----:B----4-:R-:W-:Y:S02]  /*6bc0*/  SHF.L.U32 R3, R56, 0x10, RZ ;  /* 0x0000001038037819 */ /* 0x010fe400000006ff */
[----:B------:R-:W-:Y:S02]  /*6bd0*/  MOV R74, UR37 ;  /* 0x00000025004a7c02 */ /* 0x000fe40008000f00 */
[----:B------:R-:W-:Y:S02]  /*6be0*/  @P6 LEA R50, R50, UR36, 0x3 ;  /* 0x0000002432326c11 */ /* 0x000fe4000f8e18ff */
[----:B------:R-:W-:Y:S02]  /*6bf0*/  LOP3.LUT R51, R57, 0xffff0000, RZ, 0xc0, !PT ;  /* 0xffff000039337812 */ /* 0x000fe400078ec0ff */
[----:B------:R-:W-:Y:S01]  /*6c00*/  @P6 IADD3 R50, PT, PT, R50, 0x60, RZ ;  /* 0x0000006032326810 */ /* 0x000fe20007ffe0ff */
[----:B-1----:R-:W1:Y:S01]  /*6c10*/  LDTM.16dp256bit.x8 R4, tmem[UR4+0x40] ;  /* 0x00004004000479ee */ /* 0x002e6200081a0000 */
[----:B------:R-:W-:Y:S02]  /*6c20*/  ISETP.NE.AND P0, PT, R101, RZ, PT ;  /* 0x000000ff6500720c */ /* 0x000fe40003f05270 */
[----:B------:R-:W-:Y:S02]  /*6c30*/  @P6 PRMT R74, R74, 0x654, R50 ;  /* 0x000006544a4a6816 */ /* 0x000fe40000000032 */
[----:B------:R-:W-:Y:S01]  /*6c40*/  SHF.L.U32 R50, R57, 0x10, RZ ;  /* 0x0000001039327819 */ /* 0x000fe200000006ff */
[C---:B-1----:R-:W-:Y:S01]  /*6c50*/  FMUL R0, R47.reuse, R4 ;  /* 0x000000042f007220 */ /* 0x042fe20000400000 */
[----:B------:R-:W-:Y:S01]  /*6c60*/  LOP3.LUT R4, R56, 0xffff0000, RZ, 0xc0, !PT ;  /* 0xffff000038047812 */ /* 0x000fe200078ec0ff */
[C---:B------:R-:W-:Y:S01]  /*6c70*/  FMUL R2, R47.reuse, R5 ;  /* 0x000000052f027220 */ /* 0x040fe20000400000 */
[----:B------:R-:W-:Y:S01]  /*6c80*/  FMUL R7, R47, R7 ;  /* 0x000000072f077220 */ /* 0x000fe20000400000 */
[----:B------:R-:W-:Y:S01]  /*6c90*/  FFMA R0, R49, R3, R0 ;  /* 0x0000000331007223 */ /* 0x000fe20000000000 */
[----:B------:R-:W-:Y:S01]  /*6ca0*/  FMUL R3, R47, R6 ;  /* 0x000000062f037220 */ /* 0x000fe20000400000 */
[----:B------:R-:W-:Y:S01]  /*6cb0*/  FFMA R2, R49, R4, R2 ;  /* 0x0000000431027223 */ /* 0x000fe20000000002 */
[C---:B------:R-:W-:Y:S01]  /*6cc0*/  FMUL R4, R47.reuse, R8 ;  /* 0x000000082f047220 */ /* 0x040fe20000400000 */
[C---:B------:R-:W-:Y:S01]  /*6cd0*/  FMUL R8, R47.reuse, R12 ;  /* 0x0000000c2f087220 */ /* 0x040fe20000400000 */
[C---:B------:R-:W-:Y:S01]  /*6ce0*/  FMUL R12, R47.reuse, R16 ;  /* 0x000000102f0c7220 */ /* 0x040fe20000400000 */
[C---:B------:R-:W-:Y:S01]  /*6cf0*/  FMUL R16, R47.reuse, R20 ;  /* 0x000000142f107220 */ /* 0x040fe20000400000 */
[----:B------:R-:W-:Y:S01]  /*6d00*/  F2FP.BF16.F32.PACK_AB R52, R2, R0 ;  /* 0x000000000234723e */ /* 0x000fe200000010ff */
[C---:B------:R-:W-:Y:S01]  /*6d10*/  FMUL R20, R47.reuse, R24 ;  /* 0x000000182f147220 */ /* 0x040fe20000400000 */
[C---:B------:R-:W-:Y:S01]  /*6d20*/  LOP3.LUT R0, R58.reuse, 0xffff0000, RZ, 0xc0, !PT ;  /* 0xffff00003a007812 */ /* 0x040fe200078ec0ff */
[----:B------:R-:W-:Y:S01]  /*6d30*/  FMUL R24, R47, R28 ;  /* 0x0000001c2f187220 */ /* 0x000fe20000400000 */
[----:B------:R-:W-:Y:S01]  /*6d40*/  SHF.L.U32 R2, R59, 0x10, RZ ;  /* 0x000000103b027819 */ /* 0x000fe200000006ff */
[C---:B------:R-:W-:Y:S01]  /*6d50*/  FMUL R28, R47.reuse, R32 ;  /* 0x000000202f1c7220 */ /* 0x040fe20000400000 */
[----:B------:R-:W-:Y:S01]  /*6d60*/  SHF.L.U32 R32, R58, 0x10, RZ ;  /* 0x000000103a207819 */ /* 0x000fe200000006ff */
[----:B------:R-:W-:Y:S01]  /*6d70*/  FMUL R5, R47, R9 ;  /* 0x000000092f057220 */ /* 0x000fe20000400000 */
[C---:B------:R-:W-:Y:S01]  /*6d80*/  FFMA R3, R49.reuse, R50, R3 ;  /* 0x0000003231037223 */ /* 0x040fe20000000003 */
[----:B------:R-:W-:Y:S01]  /*6d90*/  FFMA R7, R49, R51, R7 ;  /* 0x0000003331077223 */ /* 0x000fe20000000007 */
[----:B------:R-:W-:Y:S01]  /*6da0*/  FMUL R6, R47, R10 ;  /* 0x0000000a2f067220 */ /* 0x000fe20000400000 */
[----:B------:R-:W-:Y:S01]  /*6db0*/  FFMA R4, R49, R32, R4 ;  /* 0x0000002031047223 */ /* 0x000fe20000000004 */
[----:B------:R-:W-:Y:S01]  /*6dc0*/  LOP3.LUT R32, R59, 0xffff0000, RZ, 0xc0, !PT ;  /* 0xffff00003b207812 */ /* 0x000fe200078ec0ff */
[----:B------:R-:W-:Y:S01]  /*6dd0*/  FFMA R5, R49, R0, R5 ;  /* 0x0000000031057223 */ /* 0x000fe20000000005 */
[C---:B------:R-:W-:Y:S01]  /*6de0*/  SHF.L.U32 R0, R60.reuse, 0x10, RZ ;  /* 0x000000103c007819 */ /* 0x040fe200000006ff */
[----:B------:R-:W-:Y:S01]  /*6df0*/  FMUL R11, R47, R11 ;  /* 0x0000000b2f0b7220 */ /* 0x000fe20000400000 */
[----:B------:R-:W-:Y:S01]  /*6e00*/  F2FP.BF16.F32.PACK_AB R53, R7, R3 ;  /* 0x000000030735723e */ /* 0x000fe200000010ff */
[C---:B------:R-:W-:Y:S01]  /*6e10*/  FFMA R6, R49.reuse, R2, R6 ;  /* 0x0000000231067223 */ /* 0x040fe20000000006 */
[----:B------:R-:W-:Y:S01]  /*6e20*/  LOP3.LUT R2, R60, 0xffff0000, RZ, 0xc0, !PT ;  /* 0xffff00003c027812 */ /* 0x000fe200078ec0ff */
[----:B------:R-:W-:Y:S01]  /*6e30*/  FFMA R11, R49, R32, R11 ;  /* 0x00000020310b7223 */ /* 0x000fe2000000000b */
[----:B------:R-:W-:Y:S01]  /*6e40*/  SHF.L.U32 R3, R61, 0x10, RZ ;  /* 0x000000103d037819 */ /* 0x000fe200000006ff */
[----:B------:R-:W-:Y:S01]  /*6e50*/  FFMA R8, R49, R0, R8 ;  /* 0x0000000031087223 */ /* 0x000fe20000000008 */
[----:B------:R-:W-:Y:S01]  /*6e60*/  LOP3.LUT R0, R61, 0xffff0000, RZ, 0xc0, !PT ;  /* 0xffff00003d007812 */ /* 0x000fe200078ec0ff */
[----:B------:R-:W-:Y:S01]  /*6e70*/  FMUL R9, R47, R13 ;  /* 0x0000000d2f097220 */ /* 0x000fe20000400000 */
[----:B------:R-:W-:Y:S01]  /*6e80*/  F2FP.BF16.F32.PACK_AB R54, R5, R4 ;  /* 0x000000040536723e */ /* 0x000fe200000010ff */
[----:B------:R-:W-:Y:S01]  /*6e90*/  FMUL R10, R47, R14 ;  /* 0x0000000e2f0a7220 */ /* 0x000fe20000400000 */
[----:B------:R-:W-:Y:S01]  /*6ea0*/  SHF.L.U32 R4, R77, 0x10, RZ ;  /* 0x000000104d047819 */ /* 0x000fe200000006ff */
[----:B------:R-:W-:Y:S01]  /*6eb0*/  FMUL R15, R47, R15 ;  /* 0x0000000f2f0f7220 */ /* 0x000fe20000400000 */
[----:B------:R-:W-:Y:S01]  /*6ec0*/  F2FP.BF16.F32.PACK_AB R55, R11, R6 ;  /* 0x000000060b37723e */ /* 0x000fe200000010ff */
[C---:B------:R-:W-:Y:S01]  /*6ed0*/  FFMA R9, R49.reuse, R2, R9 ;  /* 0x0000000231097223 */ /* 0x040fe20000000009 */
[C---:B------:R-:W-:Y:S01]  /*6ee0*/  SHF.L.U32 R2, R62.reuse, 0x10, RZ ;  /* 0x000000103e027819 */ /* 0x040fe200000006ff */
[C---:B------:R-:W-:Y:S01]  /*6ef0*/  FFMA R10, R49.reuse, R3, R10 ;  /* 0x00000003310a7223 */ /* 0x040fe2000000000a */
[----:B------:R-:W-:Y:S01]  /*6f00*/  LOP3.LUT R3, R62, 0xffff0000, RZ, 0xc0, !PT ;  /* 0xffff00003e037812 */ /* 0x000fe200078ec0ff */
[----:B------:R-:W-:Y:S01]  /*6f10*/  FFMA R15, R49, R0, R15 ;  /* 0x00000000310f7223 */ /* 0x000fe2000000000f */
[----:B------:R-:W-:Y:S01]  /*6f20*/  SHF.L.U32 R0, R63, 0x10, RZ ;  /* 0x000000103f007819 */ /* 0x000fe200000006ff */
[----:B------:R-:W-:Y:S01]  /*6f30*/  FMUL R13, R47, R17 ;  /* 0x000000112f0d7220 */ /* 0x000fe20000400000 */
[----:B------:R-:W-:Y:S01]  /*6f40*/  F2FP.BF16.F32.PACK_AB R8, R9, R8 ;  /* 0x000000080908723e */ /* 0x000fe200000010ff */
[----:B------:R-:W-:Y:S01]  /*6f50*/  FMUL R14, R47, R18 ;  /* 0x000000122f0e7220 */ /* 0x000fe20000400000 */
[----:B------:R-:W-:Y:S01]  /*6f60*/  LOP3.LUT R5, R79, 0xffff0000, RZ, 0xc0, !PT ;  /* 0xffff00004f057812 */ /* 0x000fe200078ec0ff */
[----:B------:R-:W-:Y:S01]  /*6f70*/  FFMA R12, R49, R2, R12 ;  /* 0x00000002310c7223 */ /* 0x000fe2000000000c */
[----:B------:R-:W-:Y:S01]  /*6f80*/  LOP3.LUT R2, R63, 0xffff0000, RZ, 0xc0, !PT ;  /* 0xffff00003f027812 */ /* 0x000fe200078ec0ff */
[----:B------:R-:W-:Y:S01]  /*6f90*/  FFMA R13, R49, R3, R13 ;  /* 0x00000003310d7223 */ /* 0x000fe2000000000d */
[----:B------:R-:W-:Y:S01]  /*6fa0*/  SHF.L.U32 R3, R69, 0x10, RZ ;  /* 0x0000001045037819 */ /* 0x000fe200000006ff */
[----:B------:R-:W-:Y:S01]  /*6fb0*/  FFMA R14, R49, R0, R14 ;  /* 0x00000000310e7223 */ /* 0x000fe2000000000e */
[C---:B------:R-:W-:Y:S01]  /*6fc0*/  SHF.L.U32 R0, R68.reuse, 0x10, RZ ;  /* 0x0000001044007819 */ /* 0x040fe200000006ff */
[----:B------:R-:W-:Y:S01]  /*6fd0*/  FMUL R19, R47, R19 ;  /* 0x000000132f137220 */ /* 0x000fe20000400000 */
[----:B------:R-:W-:Y:S01]  /*6fe0*/  F2FP.BF16.F32.PACK_AB R9, R15, R10 ;  /* 0x0000000a0f09723e */ /* 0x000fe200000010ff */
[----:B------:R-:W-:Y:S01]  /*6ff0*/  FMUL R17, R47, R21 ;  /* 0x000000152f117220 */ /* 0x000fe20000400000 */
[----:B------:R-:W-:Y:S01]  /*7000*/  F2FP.BF16.F32.PACK_AB R10, R13, R12 ;  /* 0x0000000c0d0a723e */ /* 0x000fe200000010ff */
[C---:B------:R-:W-:Y:S01]  /*7010*/  FFMA R19, R49.reuse, R2, R19 ;  /* 0x0000000231137223 */ /* 0x040fe20000000013 */
[----:B------:R-:W-:Y:S01]  /*7020*/  LOP3.LUT R2, R68, 0xffff0000, RZ, 0xc0, !PT ;  /* 0xffff000044027812 */ /* 0x000fe200078ec0ff */
[----:B------:R-:W-:Y:S01]  /*7030*/  FFMA R16, R49, R0, R16 ;  /* 0x0000000031107223 */ /* 0x000fe20000000010 */
[----:B------:R-:W-:Y:S01]  /*7040*/  LOP3.LUT R0, R69, 0xffff0000, RZ, 0xc0, !PT ;  /* 0xffff000045007812 */ /* 0x000fe200078ec0ff */
[----:B------:R-:W-:Y:S01]  /*7050*/  FMUL R18, R47, R22 ;  /* 0x000000162f127220 */ /* 0x000fe20000400000 */
[----:B------:R-:W-:Y:S01]  /*7060*/  F2FP.BF16.F32.PACK_AB R11, R19, R14 ;  /* 0x0000000e130b723e */ /* 0x000fe200000010ff */
[----:B------:R-:W-:Y:S01]  /*7070*/  FMUL R23, R47, R23 ;  /* 0x000000172f177220 */ /* 0x000fe20000400000 */
[C---:B------:R-:W-:Y:S01]  /*7080*/  FFMA R17, R49.reuse, R2, R17 ;  /* 0x0000000231117223 */ /* 0x040fe20000000011 */
[C---:B------:R-:W-:Y:S01]  /*7090*/  SHF.L.U32 R2, R70.reuse, 0x10, RZ ;  /* 0x0000001046027819 */ /* 0x040fe200000006ff */
[----:B------:R-:W-:Y:S01]  /*70a0*/  FFMA R18, R49, R3, R18 ;  /* 0x0000000331127223 */ /* 0x000fe20000000012 */
[----:B------:R-:W-:Y:S01]  /*70b0*/  SHF.L.U32 R3, R71, 0x10, RZ ;  /* 0x0000001047037819 */ /* 0x000fe200000006ff */
[----:B------:R-:W-:Y:S01]  /*70c0*/  FFMA R23, R49, R0, R23 ;  /* 0x0000000031177223 */ /* 0x000fe20000000017 */
[----:B------:R-:W-:Y:S01]  /*70d0*/  LOP3.LUT R0, R70, 0xffff0000, RZ, 0xc0, !PT ;  /* 0xffff000046007812 */ /* 0x000fe200078ec0ff */
[----:B------:R-:W-:Y:S01]  /*70e0*/  FMUL R21, R47, R25 ;  /* 0x000000192f157220 */ /* 0x000fe20000400000 */
[----:B------:R-:W-:Y:S01]  /*70f0*/  F2FP.BF16.F32.PACK_AB R16, R17, R16 ;  /* 0x000000101110723e */ /* 0x000fe200000010ff */
[----:B------:R-:W-:Y:S01]  /*7100*/  FMUL R22, R47, R26 ;  /* 0x0000001a2f167220 */ /* 0x000fe20000400000 */
[----:B------:R-:W-:Y:S01]  /*7110*/  F2FP.BF16.F32.PACK_AB R17, R23, R18 ;  /* 0x000000121711723e */ /* 0x000fe200000010ff */
[C---:B------:R-:W-:Y:S01]  /*7120*/  FFMA R20, R49.reuse, R2, R20 ;  /* 0x0000000231147223 */ /* 0x040fe20000000014 */
[C---:B------:R-:W-:Y:S01]  /*7130*/  SHF.L.U32 R2, R76.reuse, 0x10, RZ ;  /* 0x000000104c027819 */ /* 0x040fe200000006ff */
[----:B------:R1:W-:Y:S01]  /*7140*/  STSM.16.M88.4 [R107+0x2400], R52 ;  /* 0x002400346b007844 */ /* 0x0003e20000000200 */
[----:B------:R-:W-:Y:S01]  /*7150*/  FFMA R21, R49, R0, R21 ;  /* 0x0000000031157223 */ /* 0x000fe20000000015 */
[----:B------:R-:W-:Y:S01]  /*7160*/  LOP3.LUT R0, R71, 0xffff0000, RZ, 0xc0, !PT ;  /* 0xffff000047007812 */ /* 0x000fe200078ec0ff */
[----:B------:R-:W-:Y:S01]  /*7170*/  FFMA R22, R49, R3, R22 ;  /* 0x0000000331167223 */ /* 0x000fe20000000016 */
[----:B------:R-:W-:Y:S04]  /*7180*/  LOP3.LUT R3, R76, 0xffff0000, RZ, 0xc0, !PT ;  /* 0xffff00004c037812 */ /* 0x000fe800078ec0ff */
[----:B------:R1:W-:Y:S01]  /*7190*/  STSM.16.M88.4 [R106+0x2400], R8 ;  /* 0x002400086a007844 */ /* 0x0003e20000000200 */
[----:B------:R-:W-:Y:S01]  /*71a0*/  F2FP.BF16.F32.PACK_AB R18, R21, R20 ;  /* 0x000000141512723e */ /* 0x000fe200000010ff */
[C---:B------:R-:W-:Y:S01]  /*71b0*/  FMUL R27, R47.reuse, R27 ;  /* 0x0000001b2f1b7220 */ /* 0x040fe20000400000 */
[C---:B------:R-:W-:Y:S01]  /*71c0*/  FMUL R25, R47.reuse, R29 ;  /* 0x0000001d2f197220 */ /* 0x040fe20000400000 */
[C---:B------:R-:W-:Y:S01]  /*71d0*/  FMUL R26, R47.reuse, R30 ;  /* 0x0000001e2f1a7220 */ /* 0x040fe20000400000 */
[----:B------:R-:W-:Y:S01]  /*71e0*/  FMUL R31, R47, R31 ;  /* 0x0000001f2f1f7220 */ /* 0x000fe20000400000 */
[----:B------:R-:W-:Y:S01]  /*71f0*/  FFMA R27, R49, R0, R27 ;  /* 0x00000000311b7223 */ /* 0x000fe2000000001b */
[----:B------:R-:W-:Y:S01]  /*7200*/  LOP3.LUT R0, R77, 0xffff0000, RZ, 0xc0, !PT ;  /* 0xffff00004d007812 */ /* 0x000fe200078ec0ff */
[C---:B------:R-:W-:Y:S01]  /*7210*/  FFMA R24, R49.reuse, R2, R24 ;  /* 0x0000000231187223 */ /* 0x040fe20000000018 */
[C---:B------:R-:W-:Y:S01]  /*7220*/  FFMA R25, R49.reuse, R3, R25 ;  /* 0x0000000331197223 */ /* 0x040fe20000000019 */
[C---:B------:R-:W-:Y:S01]  /*7230*/  SHF.L.U32 R2, R78.reuse, 0x10, RZ ;  /* 0x000000104e027819 */ /* 0x040fe200000006ff */
[----:B------:R-:W-:Y:S01]  /*7240*/  FFMA R26, R49, R4, R26 ;  /* 0x00000004311a7223 */ /* 0x000fe2000000001a */
[----:B------:R-:W-:Y:S01]  /*7250*/  LOP3.LUT R3, R78, 0xffff0000, RZ, 0xc0, !PT ;  /* 0xffff00004e037812 */ /* 0x000fe200078ec0ff */
[----:B------:R-:W-:Y:S01]  /*7260*/  FMUL R29, R47, R33 ;  /* 0x000000212f1d7220 */ /* 0x000fe20000400000 */
[----:B------:R-:W-:Y:S01]  /*7270*/  SHF.L.U32 R4, R79, 0x10, RZ ;  /* 0x000000104f047819 */ /* 0x000fe200000006ff */
[----:B------:R-:W-:Y:S01]  /*7280*/  FMUL R30, R47, R34 ;  /* 0x000000222f1e7220 */ /* 0x000fe20000400000 */
[----:B------:R-:W-:Y:S01]  /*7290*/  FFMA R31, R49, R0, R31 ;  /* 0x00000000311f7223 */ /* 0x000fe2000000001f */
[----:B------:R-:W-:Y:S01]  /*72a0*/  FMUL R35, R47, R35 ;  /* 0x000000232f237220 */ /* 0x000fe20000400000 */
[C---:B------:R-:W-:Y:S01]  /*72b0*/  FFMA R28, R49.reuse, R2, R28 ;  /* 0x00000002311c7223 */ /* 0x040fe2000000001c */
[C---:B------:R-:W-:Y:S01]  /*72c0*/  FFMA R29, R49.reuse, R3, R29 ;  /* 0x00000003311d7223 */ /* 0x040fe2000000001d */
[C---:B------:R-:W-:Y:S01]  /*72d0*/  FFMA R30, R49.reuse, R4, R30 ;  /* 0x00000004311e7223 */ /* 0x040fe2000000001e */
[----:B------:R-:W-:Y:S01]  /*72e0*/  FFMA R35, R49, R5, R35 ;  /* 0x0000000531237223 */ /* 0x000fe20000000023 */
[----:B------:R-:W-:Y:S02]  /*72f0*/  F2FP.BF16.F32.PACK_AB R19, R27, R22 ;  /* 0x000000161b13723e */ /* 0x000fe400000010ff */
[----:B------:R-:W-:Y:S02]  /*7300*/  F2FP.BF16.F32.PACK_AB R24, R25, R24 ;  /* 0x000000181918723e */ /* 0x000fe400000010ff */
[----:B------:R-:W-:Y:S01]  /*7310*/  F2FP.BF16.F32.PACK_AB R25, R31, R26 ;  /* 0x0000001a1f19723e */ /* 0x000fe200000010ff */
[----:B------:R1:W-:Y:S01]  /*7320*/  STSM.16.M88.4 [R108+0x2000], R16 ;  /* 0x002000106c007844 */ /* 0x0003e20000000200 */
[----:B------:R-:W-:Y:S02]  /*7330*/  F2FP.BF16.F32.PACK_AB R26, R29, R28 ;  /* 0x0000001c1d1a723e */ /* 0x000fe400000010ff */
[----:B------:R-:W-:Y:S02]  /*7340*/  F2FP.BF16.F32.PACK_AB R27, R35, R30 ;  /* 0x0000001e231b723e */ /* 0x000fe400000010ff */
[----:B------:R-:W-:Y:S02]  /*7350*/  LEA R0, R65, UR36, 0x3 ;  /* 0x0000002441007c11 */ /* 0x000fe4000f8e18ff */
[----:B------:R-:W-:Y:S01]  /*7360*/  @P6 SHF.L.U32 R2, R98, 0x1f, RZ ;  /* 0x0000001f62026819 */ /* 0x000fe200000006ff */
[----:B------:R1:W-:Y:S01]  /*7370*/  STSM.16.M88.4 [R109+0x2000], R24 ;  /* 0x002000186d007844 */ /* 0x0003e20000000200 */
        /* <DEDUP_REMOVED lines=8> */
[----:B------:R-:W-:Y:S02]  /*7400*/  UIADD3 UR8, UP0, UPT, UR52, 0x680, URZ ;  /* 0x0000068034087890 */ /* 0x000fe4000ff1e0ff */
[----:B------:R-:W-:Y:S02]  /*7410*/  UIADD3 UR5, UPT, UPT, UR41, 0x40, URZ ;  /* 0x0000004029057890 */ /* 0x000fe4000fffe0ff */
[----:B------:R-:W-:Y:S02]  /*7420*/  UIADD3 UR4, UPT, UPT, UR36, 0x2400, URZ ;  /* 0x0000240024047890 */ /* 0x000fe4000fffe0ff */
[----:B------:R-:W-:Y:S01]  /*7430*/  UIADD3.X UR9, UPT, UPT, URZ, UR53, URZ, UP0, !UPT ;  /* 0x00000035ff097290 */ /* 0x000fe200087fe4ff */
[----:B------:R-:W-:Y:S01]  /*7440*/  UMOV UR6, UR42 ;  /* 0x0000002a00067c82 */ /* 0x000fe20008000000 */
[----:B------:R-:W-:Y:S07]  /*7450*/  UMOV UR7, UR44 ;  /* 0x0000002c00077c82 */ /* 0x000fee0008000000 */
[----:B------:R2:W-:Y:S01]  /*7460*/  UTMASTG.3D [UR4], [UR8] ;  /* 0x00000004080073b5 */ /* 0x0005e20008010000 */
[----:B------:R0:W-:Y:S01]  /*7470*/  UTMACMDFLUSH ;  /* 0x00000000000079b7 */ /* 0x0001e20000000000 */
[----:B--2---:R-:W-:Y:S04]  /*7480*/  DEPBAR.LE SB0, 0x1 ;  /* 0x000080400000791a */ /* 0x004fe80000000000 */
.L_x_108:
[----:B------:R-:W-:Y:S05]  /*7490*/  BSYNC.RECONVERGENT B0 ;  /* 0x0000000000007941 */ /* 0x000fea0003800200 */
.L_x_107:
[----:B------:R-:W-:Y:S01]  /*74a0*/  BAR.SYNC.DEFER_BLOCKING 0x1, 0x80 ;  /* 0x0042000000007b1d */ /* 0x000fe20000010000 */
[----:B------:R-:W-:Y:S04]  /*74b0*/  UIADD3 UR40, UPT, UPT, UR51, 0x1, URZ ;  /* 0x0000000133287890 */ /* 0x000fe8000fffe0ff */
[----:B------:R-:W-:Y:S04]  /*74c0*/  UISETP.NE.AND UP0, UPT, UR40, 0x4, UPT ;  /* 0x000000042800788c */ /* 0x000fe8000bf05270 */
[----:B------:R-:W-:Y:S01]  /*74d0*/  USEL UR40, UR40, URZ, UP0 ;  /* 0x000000ff28287287 */ /* 0x000fe20008000000 */
[----:B------:R2:W-:Y:S01]  /*74e0*/  @P6 SYNCS.ARRIVE.TRANS64.RED.A1T0 RZ, [R74+URZ], RZ ;  /* 0x000000ff4aff69a7 */ /* 0x0005e200081004ff */
[----:B------:R-:W-:Y:S01]  /*74f0*/  BSSY B1, `(.L_x_109) ;  /* 0x0000018000017945 */ /* 0x000fe20003800000 */
[----:B------:R-:W3:Y:S02]  /*7500*/  @P6 SYNCS.PHASECHK.TRANS64.TRYWAIT P0, [R0+URZ+0x40], R2 ;  /* 0x00004002000065a7 */ /* 0x000ee400080011ff */
[----:B---3--:R-:W-:Y:S01]  /*7510*/  @P6 SEL R67, RZ, 0x1, !P0 ;  /* 0x00000001ff436807 */ /* 0x008fe20004000000 */
[----:B--2---:R-:W-:Y:S06]  /*7520*/  @!P6 BRA `(.L_x_110) ;  /* 0x000000000050e947 */ /* 0x004fec0003800000 */
        /* <DEDUP_REMOVED lines=8> */
[----:B------:R-:W-:Y:S04]  /*75b0*/  SHF.L.U32 R5, R98, 0x1f, RZ ;  /* 0x0000001f62057819 */ /* 0x000fe800000006ff */
[----:B------:R-:W2:Y:S02]  /*75c0*/  SYNCS.PHASECHK.TRANS64.TRYWAIT P0, [R0+URZ+0x40], R5 ;  /* 0x00004005000075a7 */ /* 0x000ea400080011ff */
[----:B--2---:R-:W-:Y:S05]  /*75d0*/  @!P0 BRA `(.L_x_113) ;  /* 0x0000002400708947 */ /* 0x004fea0003800000 */
.L_x_112:
[----:B------:R-:W-:Y:S05]  /*75e0*/  BSYNC B0 ;  /* 0x0000000000007941 */ /* 0x000fea0003800000 */
.L_x_111:
[----:B------:R-:W-:Y:S02]  /*75f0*/  ISETP.NE.AND P0, PT, R72, RZ, PT ;  /* 0x000000ff4800720c */ /* 0x000fe40003f05270 */
[----:B------:R-:W-:Y:S11]  /*7600*/  IADD3 R65, PT, PT, R65, 0x1, RZ ;  /* 0x0000000141417810 */ /* 0x000ff60007ffe0ff */
[----:B--2---:R-:W-:Y:S01]  /*7610*/  @P0 IMAD.IADD R0, R99, 0x1, R2 ;  /* 0x0000000163000824 */ /* 0x004fe200078e0202 */
[----:B------:R-:W-:Y:S05]  /*7620*/  @P0 WARPSYNC.ALL ;  /* 0x0000000000000948 */ /* 0x000fea0003800000 */
[----:B------:R2:W3:Y:S04]  /*7630*/  @P0 LDSM.16.M88.4 R56, [R4+UR36+0x400] ;  /* 0x000400240438083b */ /* 0x0004e80008000200 */
[----:B------:R2:W4:Y:S04]  /*7640*/  @P0 LDSM.16.M88.4 R60, [R3+0x400] ;  /* 0x00040000033c083b */ /* 0x0005280000000200 */
[----:B------:R2:W1:Y:S04]  /*7650*/  @P0 LDSM.16.M88.4 R68, [R2+0x400] ;  /* 0x000400000244083b */ /* 0x0004680000000200 */
[----:B------:R2:W1:Y:S02]  /*7660*/  @P0 LDSM.16.M88.4 R76, [R0+0x400] ;  /* 0x00040000004c083b */ /* 0x0004640000000200 */
.L_x_110:
[----:B------:R-:W-:Y:S05]  /*7670*/  BSYNC B1 ;  /* 0x0000000000017941 */ /* 0x000fea0003800000 */
.L_x_109:
[----:B--2---:R-:W-:Y:S05]  /*7680*/  VIADD R0, R48, 0x80 ;  /* 0x0000008030007836 */ /* 0x004fea0000000000 */
        /* <DEDUP_REMOVED lines=20> */
.L_x_114:
[----:B------:R-:W-:Y:S01]  /*77d0*/  ISETP.NE.AND P6, PT, R105, RZ, PT ;  /* 0x000000ff6900720c */ /* 0x000fe20003fc5270 */
[----:B------:R-:W-:Y:S05]  /*77e0*/  WARPSYNC.ALL ;  /* 0x0000000000007948 */ /* 0x000fea0003800000 */
[----:B------:R-:W-:Y:S01]  /*77f0*/  R2UR UR4, R48 ;  /* 0x00000000300472ca */ /* 0x000fe200000e0000 */
[----:B------:R-:W-:Y:S01]  /*7800*/  BSSY.RECONVERGENT B0, `(.L_x_115) ;  /* 0x000008f000007945 */ /* 0x000fe20003800200 */
[----:B------:R-:W-:Y:S02]  /*7810*/  MOV R50, UR40 ;  /* 0x0000002800327c02 */ /* 0x000fe40008000f00 */
[----:B---3--:R-:W-:Y:S02]  /*7820*/  SHF.L.U32 R3, R56, 0x10, RZ ;  /* 0x0000001038037819 */ /* 0x008fe400000006ff */
        /* <DEDUP_REMOVED lines=33> */
[C---:B----4-:R-:W-:Y:S01]  /*7a40*/  SHF.L.U32 R0, R60.reuse, 0x10, RZ ;  /* 0x000000103c007819 */ /* 0x050fe200000006ff */
        /* <DEDUP_REMOVED lines=106> */
.L_x_116:
[----:B------:R-:W-:Y:S05]  /*80f0*/  BSYNC.RECONVERGENT B0 ;  /* 0x0000000000007941 */ /* 0x000fea0003800200 */
.L_x_115:
        /* <DEDUP_REMOVED lines=20> */
.L_x_120:
[----:B------:R-:W-:Y:S05]  /*8240*/  BSYNC B0 ;  /* 0x0000000000007941 */ /* 0x000fea0003800000 */
.L_x_119:
[----:B------:R-:W-:Y:S11]  /*8250*/  ISETP.NE.AND P0, PT, R72, RZ, PT ;  /* 0x000000ff4800720c */ /* 0x000ff60003f05270 */
[----:B------:R-:W-:Y:S02]  /*8260*/  @!UPT UIADD3 URZ, UPT, UPT, URZ, URZ, URZ ;  /* 0x000000fffffff290 */ /* 0x000fe4000fffe0ff */
[----:B--2---:R-:W-:Y:S01]  /*8270*/  @P0 IADD3 R0, PT, PT, R99, R73, RZ ;  /* 0x0000004963000210 */ /* 0x004fe20007ffe0ff */
[----:B------:R-:W-:Y:S05]  /*8280*/  @P0 WARPSYNC.ALL ;  /* 0x0000000000000948 */ /* 0x000fea0003800000 */
[----:B------:R2:W3:Y:S04]  /*8290*/  @P0 LDSM.16.M88.4 R56, [R65+UR36+0x400] ;  /* 0x000400244138083b */ /* 0x0004e80008000200 */
[----:B------:R2:W4:Y:S04]  /*82a0*/  @P0 LDSM.16.M88.4 R60, [R3+0x400] ;  /* 0x00040000033c083b */ /* 0x0005280000000200 */
[----:B------:R2:W1:Y:S04]  /*82b0*/  @P0 LDSM.16.M88.4 R68, [R73+0x400] ;  /* 0x000400004944083b */ /* 0x0004680000000200 */
[----:B------:R2:W1:Y:S02]  /*82c0*/  @P0 LDSM.16.M88.4 R76, [R0+0x400] ;  /* 0x00040000004c083b */ /* 0x0004640000000200 */
.L_x_118:
[----:B------:R-:W-:Y:S05]  /*82d0*/  BSYNC B1 ;  /* 0x0000000000017941 */ /* 0x000fea0003800000 */
.L_x_117:
        /* <DEDUP_REMOVED lines=21> */
.L_x_122:
[----:B------:R-:W-:Y:S01]  /*8430*/  ISETP.NE.AND P0, PT, R101, RZ, PT ;  /* 0x000000ff6500720c */ /* 0x000fe20003f05270 */
[----:B------:R-:W-:Y:S05]  /*8440*/  WARPSYNC.ALL ;  /* 0x0000000000007948 */ /* 0x000fea0003800000 */
[----:B------:R-:W-:Y:S01]  /*8450*/  R2UR UR4, R48 ;  /* 0x00000000300472ca */ /* 0x000fe200000e0000 */
[----:B------:R-:W-:Y:S01]  /*8460*/  BSSY.RECONVERGENT B0, `(.L_x_123) ;  /* 0x000008c000007945 */ /* 0x000fe20003800200 */
[C---:B---3--:R-:W-:Y:S02]  /*8470*/  SHF.L.U32 R0, R56.reuse, 0x10, RZ ;  /* 0x0000001038007819 */ /* 0x048fe400000006ff */
[----:B------:R-:W-:Y:S02]  /*8480*/  LOP3.LUT R2, R56, 0xffff0000, RZ, 0xc0, !PT ;  /* 0xffff000038027812 */ /* 0x000fe400078ec0ff */
[C---:B------:R-:W-:Y:S02]  /*8490*/  SHF.L.U32 R3, R57.reuse, 0x10, RZ ;  /* 0x0000001039037819 */ /* 0x040fe400000006ff */
[----:B------:R-:W-:Y:S02]  /*84a0*/  LOP3.LUT R48, R57, 0xffff0000, RZ, 0xc0, !PT ;  /* 0xffff000039307812 */ /* 0x000fe400078ec0ff */
[C---:B------:R-:W-:Y:S02]  /*84b0*/  SHF.L.U32 R50, R58.reuse, 0x10, RZ ;  /* 0x000000103a327819 */ /* 0x040fe400000006ff */
[----:B------:R-:W-:Y:S01]  /*84c0*/  LOP3.LUT R51, R58, 0xffff0000, RZ, 0xc0, !PT ;  /* 0xffff00003a337812 */ /* 0x000fe200078ec0ff */
[----:B-1----:R-:W1:Y:S01]  /*84d0*/  LDTM.16dp256bit.x8 R4, tmem[UR4+0xc0] ;  /* 0x0000c004000479ee */ /* 0x002e6200081a0000 */
[C---:B------:R-:W-:Y:S01]  /*84e0*/  SHF.L.U32 R52, R59.reuse, 0x10, RZ ;  /* 0x000000103b347819 */ /* 0x040fe200000006ff */
[----:B------:R-:W-:Y:S01]  /*84f0*/  NOP ;  /* 0x0000000000007918 */ /* 0x000fe20000000000 */
[----:B------:R-:W-:Y:S02]  /*8500*/  LOP3.LUT R53, R59, 0xffff0000, RZ, 0xc0, !PT ;  /* 0xffff00003b357812 */ /* 0x000fe400078ec0ff */
[----:B------:R-:W-:Y:S02]  /*8510*/  R2UR UR5, R64 ;  /* 0x00000000400572ca */ /* 0x000fe400000e0000 */
[C---:B----4-:R-:W-:Y:S02]  /*8520*/  SHF.L.U32 R54, R60.reuse, 0x10, RZ ;  /* 0x000000103c367819 */ /* 0x050fe400000006ff */
[----:B------:R-:W-:Y:S02]  /*8530*/  LOP3.LUT R55, R60, 0xffff0000, RZ, 0xc0, !PT ;  /* 0xffff00003c377812 */ /* 0x000fe400078ec0ff */
[C---:B------:R-:W-:Y:S02]  /*8540*/  SHF.L.U32 R56, R61.reuse, 0x10, RZ ;  /* 0x000000103d387819 */ /* 0x040fe400000006ff */
[----:B------:R-:W-:Y:S02]  /*8550*/  LOP3.LUT R57, R61, 0xffff0000, RZ, 0xc0, !PT ;  /* 0xffff00003d397812 */ /* 0x000fe400078ec0ff */
[C---:B------:R-:W-:Y:S02]  /*8560*/  SHF.L.U32 R58, R62.reuse, 0x10, RZ ;  /* 0x000000103e3a7819 */ /* 0x040fe400000006ff */
[----:B------:R-:W-:Y:S01]  /*8570*/  LOP3.LUT R59, R62, 0xffff0000, RZ, 0xc0, !PT ;  /* 0xffff00003e3b7812 */ /* 0x000fe200078ec0ff */
[----:B------:R-:W-:Y:S01]  /*8580*/  UIADD3 UR5, UPT, UPT, UR5, 0xd0, URZ ;  /* 0x000000d005057890 */ /* 0x000fe2000fffe0ff */
[C---:B------:R-:W-:Y:S02]  /*8590*/  SHF.L.U32 R60, R63.reuse, 0x10, RZ ;  /* 0x000000103f3c7819 */ /* 0x040fe400000006ff */
[----:B------:R-:W-:Y:S01]  /*85a0*/  LOP3.LUT R61, R63, 0xffff0000, RZ, 0xc0, !PT ;  /* 0xffff00003f3d7812 */ /* 0x000fe200078ec0ff */
[----:B------:R-:W-:Y:S01]  /*85b0*/  UPRMT UR5, UR37, 0x654, UR5 ;  /* 0x0000065425057896 */ /* 0x000fe20008000005 */
[C---:B------:R-:W-:Y:S01]  /*85c0*/  SHF.L.U32 R62, R68.reuse, 0x10, RZ ;  /* 0x00000010443e7819 */ /* 0x040fe200000006ff */
[C---:B-1----:R-:W-:Y:S01]  /*85d0*/  FMUL R4, R47.reuse, R4 ;  /* 0x000000042f047220 */ /* 0x042fe20000400000 */
[C---:B------:R-:W-:Y:S01]  /*85e0*/  FMUL R5, R47.reuse, R5 ;  /* 0x000000052f057220 */ /* 0x040fe20000400000 */
[----:B------:R-:W-:Y:S01]  /*85f0*/  FMUL R6, R47, R6 ;  /* 0x000000062f067220 */ /* 0x000fe20000400000 */
[----:B------:R-:W-:Y:S01]  /*8600*/  LOP3.LUT R63, R68, 0xffff0000, RZ, 0xc0, !PT ;  /* 0xffff0000443f7812 */ /* 0x000fe200078ec0ff */
[C---:B------:R-:W-:Y:S01]  /*8610*/  FFMA R4, R49.reuse, R0, R4 ;  /* 0x0000000031047223 */ /* 0x040fe20000000004 */
[----:B------:R-:W-:Y:S01]  /*8620*/  FFMA R5, R49, R2, R5 ;  /* 0x0000000231057223 */ /* 0x000fe20000000005 */
[----:B------:R-:W-:Y:S01]  /*8630*/  SHF.L.U32 R64, R69, 0x10, RZ ;  /* 0x0000001045407819 */ /* 0x000fe200000006ff */
[----:B------:R-:W-:Y:S01]  /*8640*/  SYNCS.ARRIVE.TRANS64.RED.A1T0 RZ, [UR5], RZ ;  /* 0x000000ffffff79a7 */ /* 0x000fe20008100405 */
[----:B------:R-:W-:Y:S01]  /*8650*/  FFMA R6, R49, R3, R6 ;  /* 0x0000000331067223 */ /* 0x000fe20000000006 */
[----:B------:R-:W-:Y:S01]  /*8660*/  FMUL R7, R47, R7 ;  /* 0x000000072f077220 */ /* 0x000fe20000400000 */
[----:B------:R-:W-:Y:S01]  /*8670*/  LOP3.LUT R65, R69, 0xffff0000, RZ, 0xc0, !PT ;  /* 0xffff000045417812 */ /* 0x000fe200078ec0ff */
[----:B------:R-:W-:Y:S01]  /*8680*/  FMUL R8, R47, R8 ;  /* 0x000000082f087220 */ /* 0x000fe20000400000 */
[----:B------:R-:W-:Y:S01]  /*8690*/  F2FP.BF16.F32.PACK_AB R4, R5, R4 ;  /* 0x000000040504723e */ /* 0x000fe200000010ff */
[----:B------:R-:W-:Y:S01]  /*86a0*/  FFMA R7, R49, R48, R7 ;  /* 0x0000003031077223 */ /* 0x000fe20000000007 */
[----:B------:R-:W-:Y:S01]  /*86b0*/  FMUL R9, R47, R9 ;  /* 0x000000092f097220 */ /* 0x000fe20000400000 */
[----:B------:R-:W-:Y:S01]  /*86c0*/  FFMA R8, R49, R50, R8 ;  /* 0x0000003231087223 */ /* 0x000fe20000000008 */
[C---:B------:R-:W-:Y:S01]  /*86d0*/  SHF.L.U32 R66, R70.reuse, 0x10, RZ ;  /* 0x0000001046427819 */ /* 0x040fe200000006ff */
[----:B------:R-:W-:Y:S01]  /*86e0*/  FMUL R0, R47, R10 ;  /* 0x0000000a2f007220 */ /* 0x000fe20000400000 */
[----:B------:R-:W-:Y:S01]  /*86f0*/  F2FP.BF16.F32.PACK_AB R5, R7, R6 ;  /* 0x000000060705723e */ /* 0x000fe200000010ff */
[----:B------:R-:W-:Y:S01]  /*8700*/  FFMA R9, R49, R51, R9 ;  /* 0x0000003331097223 */ /* 0x000fe20000000009 */
[----:B------:R-:W-:Y:S01]  /*8710*/  FMUL R2, R47, R11 ;  /* 0x0000000b2f027220 */ /* 0x000fe20000400000 */
[----:B------:R-:W-:Y:S01]  /*8720*/  FFMA R0, R49, R52, R0 ;  /* 0x0000003431007223 */ /* 0x000fe20000000000 */
[----:B------:R-:W-:Y:S01]  /*8730*/  LOP3.LUT R67, R70, 0xffff0000, RZ, 0xc0, !PT ;  /* 0xffff000046437812 */ /* 0x000fe200078ec0ff */
[----:B------:R-:W-:Y:S01]  /*8740*/  FMUL R3, R47, R12 ;  /* 0x0000000c2f037220 */ /* 0x000fe20000400000 */
[----:B------:R-:W-:Y:S01]  /*8750*/  F2FP.BF16.F32.PACK_AB R6, R9, R8 ;  /* 0x000000080906723e */ /* 0x000fe200000010ff */
[----:B------:R-:W-:Y:S01]  /*8760*/  FFMA R2, R49, R53, R2 ;  /* 0x0000003531027223 */ /* 0x000fe20000000002 */
[----:B------:R-:W-:Y:S01]  /*8770*/  FMUL R10, R47, R13 ;  /* 0x0000000d2f0a7220 */ /* 0x000fe20000400000 */
[----:B------:R-:W-:Y:S01]  /*8780*/  FFMA R3, R49, R54, R3 ;  /* 0x0000003631037223 */ /* 0x000fe20000000003 */
[----:B------:R-:W-:Y:S01]  /*8790*/  SHF.L.U32 R68, R71, 0x10, RZ ;  /* 0x0000001047447819 */ /* 0x000fe200000006ff */
[----:B------:R-:W-:Y:S01]  /*87a0*/  FMUL R11, R47, R14 ;  /* 0x0000000e2f0b7220 */ /* 0x000fe20000400000 */
[----:B------:R-:W-:Y:S01]  /*87b0*/  F2FP.BF16.F32.PACK_AB R7, R2, R0 ;  /* 0x000000000207723e */ /* 0x000fe200000010ff */
[----:B------:R-:W-:Y:S01]  /*87c0*/  FFMA R10, R49, R55, R10 ;  /* 0x00000037310a7223 */ /* 0x000fe2000000000a */
[----:B------:R-:W-:Y:S01]  /*87d0*/  FMUL R15, R47, R15 ;  /* 0x0000000f2f0f7220 */ /* 0x000fe20000400000 */
[----:B------:R-:W-:Y:S01]  /*87e0*/  FFMA R11, R49, R56, R11 ;  /* 0x00000038310b7223 */ /* 0x000fe2000000000b */
[----:B------:R-:W-:Y:S01]  /*87f0*/  LOP3.LUT R69, R71, 0xffff0000, RZ, 0xc0, !PT ;  /* 0xffff000047457812 */ /* 0x000fe200078ec0ff */
[----:B------:R1:W-:Y:S01]  /*8800*/  STSM.16.M88.4 [R107+0x6400], R4 ;  /* 0x006400046b007844 */ /* 0x0003e20000000200 */
[----:B------:R-:W-:Y:S01]  /*8810*/  F2FP.BF16.F32.PACK_AB R8, R10, R3 ;  /* 0x000000030a08723e */ /* 0x000fe200000010ff */
[----:B------:R-:W-:Y:S01]  /*8820*/  FFMA R15, R49, R57, R15 ;  /* 0x00000039310f7223 */ /* 0x000fe2000000000f */
[C---:B------:R-:W-:Y:S01]  /*8830*/  FMUL R12, R47.reuse, R16 ;  /* 0x000000102f0c7220 */ /* 0x040fe20000400000 */
[C---:B------:R-:W-:Y:S01]  /*8840*/  FMUL R13, R47.reuse, R17 ;  /* 0x000000112f0d7220 */ /* 0x040fe20000400000 */
[----:B------:R-:W-:Y:S01]  /*8850*/  FMUL R14, R47, R18 ;  /* 0x000000122f0e7220 */ /* 0x000fe20000400000 */
[C---:B------:R-:W-:Y:S01]  /*8860*/  SHF.L.U32 R70, R76.reuse, 0x10, RZ ;  /* 0x000000104c467819 */ /* 0x040fe200000006ff */
[----:B------:R-:W-:Y:S01]  /*8870*/  FFMA R12, R49, R58, R12 ;  /* 0x0000003a310c7223 */ /* 0x000fe2000000000c */
[----:B------:R-:W-:Y:S01]  /*8880*/  F2FP.BF16.F32.PACK_AB R9, R15, R11 ;  /* 0x0000000b0f09723e */ /* 0x000fe200000010ff */
[C---:B------:R-:W-:Y:S01]  /*8890*/  FFMA R13, R49.reuse, R59, R13 ;  /* 0x0000003b310d7223 */ /* 0x040fe2000000000d */
[----:B------:R-:W-:Y:S01]  /*88a0*/  FFMA R14, R49, R60, R14 ;  /* 0x0000003c310e7223 */ /* 0x000fe2000000000e */
[C---:B------:R-:W-:Y:S01]  /*88b0*/  FMUL R19, R47.reuse, R19 ;  /* 0x000000132f137220 */ /* 0x040fe20000400000 */
        /* <DEDUP_REMOVED lines=22> */
[----:B------:R-:W-:Y:S01]  /*8a20*/  FFMA R21, R49, R67, R21 ;  /* 0x0000004331157223 */ /* 0x000fe20000000015 */
[C---:B------:R-:W-:Y:S01]  /*8a30*/  FMUL R27, R47.reuse, R27 ;  /* 0x0000001b2f1b7220 */ /* 0x040fe20000400000 */
[C---:B------:R-:W-:Y:S01]  /*8a40*/  FMUL R24, R47.reuse, R28 ;  /* 0x0000001c2f187220 */ /* 0x040fe20000400000 */
[----:B------:R-:W-:Y:S01]  /*8a50*/  FMUL R25, R47, R29 ;  /* 0x0000001d2f197220 */ /* 0x000fe20000400000 */
[----:B------:R-:W-:Y:S01]  /*8a60*/  FFMA R22, R49, R68, R22 ;  /* 0x0000004431167223 */ /* 0x000fe20000000016 */
[----:B------:R-:W-:Y:S01]  /*8a70*/  FMUL R26, R47, R30 ;  /* 0x0000001e2f1a7220 */ /* 0x000fe20000400000 */
[----:B------:R-:W-:Y:S01]  /*8a80*/  FFMA R27, R49, R69, R27 ;  /* 0x00000045311b7223 */ /* 0x000fe2000000001b */
[----:B------:R-:W-:Y:S01]  /*8a90*/  FMUL R31, R47, R31 ;  /* 0x0000001f2f1f7220 */ /* 0x000fe20000400000 */
[----:B------:R-:W-:Y:S01]  /*8aa0*/  FFMA R24, R49, R70, R24 ;  /* 0x0000004631187223 */ /* 0x000fe20000000018 */
[----:B------:R-:W-:Y:S01]  /*8ab0*/  LOP3.LUT R75, R78, 0xffff0000, RZ, 0xc0, !PT ;  /* 0xffff00004e4b7812 */ /* 0x000fe200078ec0ff */
[----:B------:R-:W-:Y:S01]  /*8ac0*/  FMUL R28, R47, R32 ;  /* 0x000000202f1c7220 */ /* 0x000fe20000400000 */
[----:B------:R-:W-:Y:S01]  /*8ad0*/  FFMA R25, R49, R71, R25 ;  /* 0x0000004731197223 */ /* 0x000fe20000000019 */
[----:B------:R-:W-:Y:S01]  /*8ae0*/  SHF.L.U32 R76, R79, 0x10, RZ ;  /* 0x000000104f4c7819 */ /* 0x000fe200000006ff */
[----:B------:R-:W-:Y:S01]  /*8af0*/  FMUL R29, R47, R33 ;  /* 0x000000212f1d7220 */ /* 0x000fe20000400000 */
[----:B------:R-:W-:Y:S01]  /*8b00*/  FFMA R26, R49, R72, R26 ;  /* 0x00000048311a7223 */ /* 0x000fe2000000001a */
[----:B------:R-:W-:Y:S01]  /*8b10*/  LOP3.LUT R77, R79, 0xffff0000, RZ, 0xc0, !PT ;  /* 0xffff00004f4d7812 */ /* 0x000fe200078ec0ff */
        /* <DEDUP_REMOVED lines=9> */
[----:B------:R-:W-:Y:S02]  /*8bb0*/  F2FP.BF16.F32.PACK_AB R24, R25, R24 ;  /* 0x000000181918723e */ /* 0x000fe400000010ff */
[----:B------:R-:W-:Y:S01]  /*8bc0*/  F2FP.BF16.F32.PACK_AB R25, R31, R26 ;  /* 0x0000001a1f19723e */ /* 0x000fe200000010ff */
[----:B------:R1:W-:Y:S01]  /*8bd0*/  STSM.16.M88.4 [R108+0x6000], R16 ;  /* 0x006000106c007844 */ /* 0x0003e20000000200 */
[----:B------:R-:W-:Y:S02]  /*8be0*/  F2FP.BF16.F32.PACK_AB R26, R29, R28 ;  /* 0x0000001c1d1a723e */ /* 0x000fe400000010ff */
[----:B------:R-:W-:Y:S05]  /*8bf0*/  F2FP.BF16.F32.PACK_AB R27, R35, R30 ;  /* 0x0000001e231b723e */ /* 0x000fea00000010ff */
        /* <DEDUP_REMOVED lines=18> */
.L_x_124:
[----:B------:R-:W-:Y:S05]  /*8d20*/  BSYNC.RECONVERGENT B0 ;  /* 0x0000000000007941 */ /* 0x000fea0003800200 */
.L_x_123:
[----:B------:R-:W-:Y:S01]  /*8d30*/  BAR.SYNC.DEFER_BLOCKING 0x1, 0x80 ;  /* 0x0042000000007b1d */ /* 0x000fe20000010000 */
[----:B------:R-:W-:Y:S01]  /*8d40*/  UISETP.NE.AND UP0, UPT, UR45, -0x4, UPT ;  /* 0xfffffffc2d00788c */ /* 0x000fe2000bf05270 */
[----:B------:R-:W-:Y:S08]  /*8d50*/  IADD3 R45, PT, PT, R45, 0x1, RZ ;  /* 0x000000012d2d7810 */ /* 0x000ff00007ffe0ff */
[----:B------:R-:W-:Y:S05]  /*8d60*/  BRA.U !UP0, `(.L_x_125) ;  /* 0x0000000108287547 */ /* 0x000fea000b800000 */
[----:B------:R-:W-:Y:S01]  /*8d70*/  ISETP.NE.AND P0, PT, R105, RZ, PT ;  /* 0x000000ff6900720c */ /* 0x000fe20003f05270 */
[----:B------:R-:W-:Y:S01]  /*8d80*/  IMAD.U32 R2, RZ, RZ, UR51 ;  /* 0x00000033ff027e24 */ /* 0x000fe2000f8e00ff */
[----:B------:R-:W-:Y:S01]  /*8d90*/  UIADD3 UR51, UPT, UPT, UR51, 0x1, URZ ;  /* 0x0000000133337890 */ /* 0x000fe2000fffe0ff */
[----:B------:R-:W-:Y:S03]  /*8da0*/  IMAD.U32 R0, RZ, RZ, UR37 ;  /* 0x00000025ff007e24 */ /* 0x000fe6000f8e00ff */
[----:B------:R-:W-:Y:S04]  /*8db0*/  UISETP.NE.AND UP0, UPT, UR51, 0x4, UPT ;  /* 0x000000043300788c */ /* 0x000fe8000bf05270 */
[----:B------:R-:W-:Y:S03]  /*8dc0*/  USEL UR51, UR51, URZ, UP0 ;  /* 0x000000ff33337287 */ /* 0x000fe60008000000 */
[----:B------:R-:W-:Y:S05]  /*8dd0*/  @P0 LEA R2, R2, UR36, 0x3 ;  /* 0x0000002402020c11 */ /* 0x000fea000f8e18ff */
[----:B------:R-:W-:Y:S05]  /*8de0*/  @P0 VIADD R2, R2, 0x60 ;  /* 0x0000006002020836 */ /* 0x000fea0000000000 */
[----:B------:R-:W-:Y:S04]  /*8df0*/  @P0 PRMT R0, R0, 0x654, R2 ;  /* 0x0000065400000816 */ /* 0x000fe80000000002 */
[----:B------:R2:W-:Y:S03]  /*8e00*/  @P0 SYNCS.ARRIVE.TRANS64.RED.A1T0 RZ, [R0+URZ], RZ ;  /* 0x000000ff00ff09a7 */ /* 0x0005e600081004ff */
.L_x_125:
[----:B------:R-:W-:Y:S01]  /*8e10*/  ISETP.NE.AND P2, PT, R102, RZ, PT ;  /* 0x000000ff6600720c */ /* 0x000fe20003f45270 */
[----:B------:R-:W-:Y:S01]  /*8e20*/  UIADD3 UR45, UPT, UPT, UR45, 0x4, URZ ;  /* 0x000000042d2d7890 */ /* 0x000fe2000fffe0ff */
[----:B------:R-:W-:Y:S01]  /*8e30*/  ISETP.NE.AND P0, PT, R104, 0x2, PT ;  /* 0x000000026800780c */ /* 0x000fe20003f05270 */
[----:B------:R-:W-:Y:S01]  /*8e40*/  IMAD.IADD R14, R43, 0x1, R86 ;  /* 0x000000012b0e7824 */ /* 0x000fe200078e0256 */
[----:B------:R-:W-:Y:S01]  /*8e50*/  ISETP.NE.AND P1, PT, R45, 0x4, PT ;  /* 0x000000042d00780c */ /* 0x000fe20003f25270 */
[----:B------:R-:W-:Y:S01]  /*8e60*/  IMAD.IADD R15, R44, 0x1, R87 ;  /* 0x000000012c0f7824 */ /* 0x000fe200078e0257 */
[----:B------:R-:W-:Y:S02]  /*8e70*/  SEL R2, RZ, 0x1, P0 ;  /* 0x00000001ff027807 */ /* 0x000fe40000000000 */
[----:B--2---:R-:W-:Y:S02]  /*8e80*/  SEL R0, RZ, 0x1, P1 ;  /* 0x00000001ff007807 */ /* 0x004fe40000800000 */
[----:B------:R-:W-:Y:S02]  /*8e90*/  LOP3.LUT R96, R96, R2, RZ, 0x3c, !PT ;  /* 0x0000000260607212 */ /* 0x000fe400078e3cff */
[----:B------:R-:W-:Y:S02]  /*8ea0*/  LOP3.LUT R97, R97, R0, RZ, 0x3c, !PT ;  /* 0x0000000061617212 */ /* 0x000fe400078e3cff */
[----:B------:R-:W-:Y:S02]  /*8eb0*/  @P2 R2UR UR44, R95 ;  /* 0x000000005f2c22ca */ /* 0x000fe400000e0000 */
[----:B------:R-:W-:Y:S02]  /*8ec0*/  SEL R104, R104, RZ, P0 ;  /* 0x000000ff68687207 */ /* 0x000fe40000000000 */
[----:B------:R-:W-:Y:S01]  /*8ed0*/  SEL R45, R45, RZ, P1 ;  /* 0x000000ff2d2d7207 */ /* 0x000fe20000800000 */
[----:B------:R-:W-:Y:S10]  /*8ee0*/  @P2 BRA `(.L_x_126) ;  /* 0xffffffc000082947 */ /* 0x000ff4000383ffff */
[----:B------:R-:W-:-:S09]  /*8ef0*/  UISETP.NE.AND UP0, UPT, UR50, URZ, UPT ;  /* 0x000000ff3200728c */ /* 0x000fd2000bf05270 */
[----:B------:R-:W-:Y:S05]  /*8f00*/  BRA.U !UP0, `(.L_x_127) ;  /* 0x0000000108487547 */ /* 0x000fea000b800000 */
[----:B------:R-:W2:Y:S02]  /*8f10*/  LDCU.64 UR4, c[0x0][0x890] ;  /* 0x00011200ff0477ac */ /* 0x000ea40008000a00 */
[----:B--2---:R-:W-:-:S04]  /*8f20*/  UISETP.NE.U32.AND UP0, UPT, UR4, URZ, UPT ;  /* 0x000000ff0400728c */ /* 0x004fc8000bf05070 */
[----:B------:R-:W-:-:S09]  /*8f30*/  UISETP.NE.AND.EX UP0, UPT, UR5, URZ, UPT, UP0 ;  /* 0x000000ff0500728c */ /* 0x000fd2000bf05300 */
[----:B------:R-:W-:Y:S05]  /*8f40*/  BRA.U UP0, `(.L_x_128) ;  /* 0x00000001000c7547 */ /* 0x000fea000b800000 */
[----:B------:R-:W-:-:S13]  /*8f50*/  FSETP.NEU.AND P0, PT, R49, RZ, PT ;  /* 0x000000ff3100720b */ /* 0x000fda0003f0d000 */
[----:B------:R-:W-:Y:S05]  /*8f60*/  @!P0 EXIT ;  /* 0x000000000000894d */ /* 0x000fea0003800000 */
[----:B------:R-:W-:Y:S05]  /*8f70*/  BRA `(.L_x_127) ;  /* 0x00000000002c7947 */ /* 0x000fea0003800000 */
.L_x_128:
[----:B------:R-:W-:Y:S01]  /*8f80*/  ISETP.NE.AND P0, PT, R103, RZ, PT ;  /* 0x000000ff6700720c */ /* 0x000fe20003f05270 */
[----:B------:R-:W-:-:S12]  /*8f90*/  BSSY.RECONVERGENT B0, `(.L_x_127) ;  /* 0x0000009000007945 */ /* 0x000fd80003800200 */
[----:B------:R-:W-:Y:S05]  /*8fa0*/  @P0 BRA `(.L_x_129) ;  /* 0x0000000000140947 */ /* 0x000fea0003800000 */
[----:B------:R-:W2:Y:S02]  /*8fb0*/  LDCU.64 UR4, c[0x0][0x888] ;  /* 0x00011100ff0477ac */ /* 0x000ea40008000a00 */
[----:B--2---:R-:W-:-:S04]  /*8fc0*/  ISETP.NE.U32.AND P0, PT, RZ, UR4, PT ;  /* 0x00000004ff007c0c */ /* 0x004fc8000bf05070 */
[----:B------:R-:W-:-:S13]  /*8fd0*/  ISETP.NE.AND.EX P0, PT, RZ, UR5, PT, P0 ;  /* 0x00000005ff007c0c */ /* 0x000fda000bf05300 */
[----:B------:R-:W-:Y:S05]  /*8fe0*/  @!P0 EXIT ;  /* 0x000000000000894d */ /* 0x000fea0003800000 */
[----:B------:R-:W-:Y:S05]  /*8ff0*/  BRA `(.L_x_130) ;  /* 0x0000000000087947 */ /* 0x000fea0003800000 */
.L_x_129:
[----:B------:R-:W-:-:S13]  /*9000*/  FSETP.NEU.AND P0, PT, R49, RZ, PT ;  /* 0x000000ff3100720b */ /* 0x000fda0003f0d000 */
[----:B------:R-:W-:Y:S05]  /*9010*/  @!P0 EXIT ;  /* 0x000000000000894d */ /* 0x000fea0003800000 */
.L_x_130:
[----:B------:R-:W-:Y:S05]  /*9020*/  BSYNC.RECONVERGENT B0 ;  /* 0x0000000000007941 */ /* 0x000fea0003800200 */
.L_x_127:
[----:B------:R-:W-:Y:S01]  /*9030*/  ULEA UR4, UR51, UR36, 0x3 ;  /* 0x0000002433047291 */ /* 0x000fe2000f8e18ff */
[----:B------:R-:W-:-:S04]  /*9040*/  DEPBAR.LE SB0, 0x0 ;  /* 0x000080000000791a */ /* 0x000fc80000000000 */
[----:B------:R-:W-:-:S04]  /*9050*/  UIADD3 UR4, UPT, UPT, UR4, 0x60, URZ ;  /* 0x0000006004047890 */ /* 0x000fc8000fffe0ff */
[----:B------:R-:W-:-:S09]  /*9060*/  UPRMT UR4, UR37, 0x654, UR4 ;  /* 0x0000065425047896 */ /* 0x000fd20008000004 */
[----:B------:R-:W-:Y:S01]  /*9070*/  SYNCS.ARRIVE.TRANS64.RED.A1T0 RZ, [UR4], RZ ;  /* 0x000000ffffff79a7 */ /* 0x000fe20008100404 */
[----:B------:R-:W-:Y:S05]  /*9080*/  EXIT ;  /* 0x000000000000794d */ /* 0x000fea0003800000 */
.L_x_19:
[----:B--2---:R2:W1:Y:S02]  /*9090*/  SYNCS.PHASECHK.TRANS64.TRYWAIT P0, [R2+URZ+0x100], R3 ;  /* 0x00010003020075a7 */ /* 0x00446400080011ff */
[----:B-1----:R-:W-:Y:S05]  /*90a0*/  @!P0 NANOSLEEP.SYNCS 0x989680 ;  /* 0x009896800000895d */ /* 0x002fea0003900000 */
[----:B------:R-:W1:Y:S02]  /*90b0*/  @!P0 SYNCS.PHASECHK.TRANS64 P0, [R2+URZ+0x100], R3 ;  /* 0x00010003020085a7 */ /* 0x000e6400080010ff */
[----:B-1----:R-:W-:Y:S05]  /*90c0*/  @!P0 BRA `(.L_x_19) ;  /* 0xfffffffc00f08947 */ /* 0x002fea000383ffff */
[----:B------:R-:W-:Y:S05]  /*90d0*/  BRA `(.L_x_131) ;  /* 0xffffff8400407947 */ /* 0x000fea000383ffff */
.L_x_22:
[----:B-1----:R-:W-:-:S07]  /*90e0*/  MOV R2, UR41 ;  /* 0x0000002900027c02 */ /* 0x002fce0008000f00 */
.L_x_132:
[----:B-1----:R1:W2:Y:S02]  /*90f0*/  SYNCS.PHASECHK.TRANS64.TRYWAIT P0, [R2+URZ+0x20], R4 ;  /* 0x00002004020075a7 */ /* 0x0022a400080011ff */
[----:B--2---:R-:W-:Y:S05]  /*9100*/  @!P0 NANOSLEEP.SYNCS 0x989680 ;  /* 0x009896800000895d */ /* 0x004fea0003900000 */
[----:B------:R-:W2:Y:S02]  /*9110*/  @!P0 SYNCS.PHASECHK.TRANS64 P0, [R2+URZ+0x20], R4 ;  /* 0x00002004020085a7 */ /* 0x000ea400080010ff */
[----:B--2---:R-:W-:Y:S05]  /*9120*/  @!P0 BRA `(.L_x_132) ;  /* 0xfffffffc00f08947 */ /* 0x004fea000383ffff */
[----:B------:R-:W-:Y:S05]  /*9130*/  BRA `(.L_x_21) ;  /* 0xffffff84009c7947 */ /* 0x000fea000383ffff */
.L_x_28:
[----:B-1----:R-:W-:-:S07]  /*9140*/  MOV R2, UR41 ;  /* 0x0000002900027c02 */ /* 0x002fce0008000f00 */
.L_x_133:
[----:B-1----:R1:W2:Y:S02]  /*9150*/  SYNCS.PHASECHK.TRANS64.TRYWAIT P0, [R2+URZ+0x20], R4 ;  /* 0x00002004020075a7 */ /* 0x0022a400080011ff */
[----:B--2---:R-:W-:Y:S05]  /*9160*/  @!P0 NANOSLEEP.SYNCS 0x989680 ;  /* 0x009896800000895d */ /* 0x004fea0003900000 */
[----:B------:R-:W2:Y:S02]  /*9170*/  @!P0 SYNCS.PHASECHK.TRANS64 P0, [R2+URZ+0x20], R4 ;  /* 0x00002004020085a7 */ /* 0x000ea400080010ff */
[----:B--2---:R-:W-:Y:S05]  /*9180*/  @!P0 BRA `(.L_x_133) ;  /* 0xfffffffc00f08947 */ /* 0x004fea000383ffff */
[----:B------:R-:W-:Y:S05]  /*9190*/  BRA `(.L_x_27) ;  /* 0xffffff88008c7947 */ /* 0x000fea000383ffff */
.L_x_32:
[----:B-1----:R1:W2:Y:S02]  /*91a0*/  SYNCS.PHASECHK.TRANS64.TRYWAIT P0, [R2+URZ+0x90], R3 ;  /* 0x00009003020075a7 */ /* 0x0022a400080011ff */
[----:B--2---:R-:W-:Y:S05]  /*91b0*/  @!P0 NANOSLEEP.SYNCS 0x989680 ;  /* 0x009896800000895d */ /* 0x004fea0003900000 */
[----:B------:R-:W2:Y:S02]  /*91c0*/  @!P0 SYNCS.PHASECHK.TRANS64 P0, [R2+URZ+0x90], R3 ;  /* 0x00009003020085a7 */ /* 0x000ea400080010ff */
[----:B--2---:R-:W-:Y:S05]  /*91d0*/  @!P0 BRA `(.L_x_32) ;  /* 0xfffffffc00f08947 */ /* 0x004fea000383ffff */
[----:B------:R-:W-:Y:S05]  /*91e0*/  BRA `(.L_x_134) ;  /* 0xffffff8c00507947 */ /* 0x000fea000383ffff */
.L_x_36:
[----:B----4-:R-:W-:-:S07]  /*91f0*/  MOV R0, UR5 ;  /* 0x0000000500007c02 */ /* 0x010fce0008000f00 */
.L_x_135:
[----:B-1----:R1:W2:Y:S02]  /*9200*/  SYNCS.PHASECHK.TRANS64.TRYWAIT P0, [R0+URZ], R2 ;  /* 0x00000002000075a7 */ /* 0x0022a400080011ff */
[----:B--2---:R-:W-:Y:S05]  /*9210*/  @!P0 NANOSLEEP.SYNCS 0x989680 ;  /* 0x009896800000895d */ /* 0x004fea0003900000 */
[----:B------:R-:W2:Y:S02]  /*9220*/  @!P0 SYNCS.PHASECHK.TRANS64 P0, [R0+URZ], R2 ;  /* 0x00000002000085a7 */ /* 0x000ea400080010ff */
[----:B--2---:R-:W-:Y:S05]  /*9230*/  @!P0 BRA `(.L_x_135) ;  /* 0xfffffffc00f08947 */ /* 0x004fea000383ffff */
[----:B------:R-:W-:Y:S05]  /*9240*/  BRA `(.L_x_136) ;  /* 0xffffff9000c07947 */ /* 0x000fea000383ffff */
.L_x_37:
[----:B----4-:R-:W-:-:S07]  /*9250*/  MOV R0, UR5 ;  /* 0x0000000500007c02 */ /* 0x010fce0008000f00 */
.L_x_137:
[----:B-1----:R1:W2:Y:S02]  /*9260*/  SYNCS.PHASECHK.TRANS64.TRYWAIT P0, [R0+URZ], R3 ;  /* 0x00000003000075a7 */ /* 0x0022a400080011ff */
[----:B--2---:R-:W-:Y:S05]  /*9270*/  @!P0 NANOSLEEP.SYNCS 0x989680 ;  /* 0x009896800000895d */ /* 0x004fea0003900000 */
[----:B------:R-:W2:Y:S02]  /*9280*/  @!P0 SYNCS.PHASECHK.TRANS64 P0, [R0+URZ], R3 ;  /* 0x00000003000085a7 */ /* 0x000ea400080010ff */
[----:B--2---:R-:W-:Y:S05]  /*9290*/  @!P0 BRA `(.L_x_137) ;  /* 0xfffffffc00f08947 */ /* 0x004fea000383ffff */
[----:B------:R-:W-:Y:S05]  /*92a0*/  BRA `(.L_x_138) ;  /* 0xffffff9000cc7947 */ /* 0x000fea000383ffff */
.L_x_38:
[----:B----4-:R-:W-:-:S07]  /*92b0*/  MOV R0, UR5 ;  /* 0x0000000500007c02 */ /* 0x010fce0008000f00 */
.L_x_139:
[----:B-1----:R1:W2:Y:S02]  /*92c0*/  SYNCS.PHASECHK.TRANS64.TRYWAIT P0, [R0+URZ], R3 ;  /* 0x00000003000075a7 */ /* 0x0022a400080011ff */
[----:B--2---:R-:W-:Y:S05]  /*92d0*/  @!P0 NANOSLEEP.SYNCS 0x989680 ;  /* 0x009896800000895d */ /* 0x004fea0003900000 */
[----:B------:R-:W2:Y:S02]  /*92e0*/  @!P0 SYNCS.PHASECHK.TRANS64 P0, [R0+URZ], R3 ;  /* 0x00000003000085a7 */ /* 0x000ea400080010ff */
[----:B--2---:R-:W-:Y:S05]  /*92f0*/  @!P0 BRA `(.L_x_139) ;  /* 0xfffffffc00f08947 */ /* 0x004fea000383ffff */
[----:B------:R-:W-:Y:S05]  /*9300*/  BRA `(.L_x_140) ;  /* 0xffffff9000d87947 */ /* 0x000fea000383ffff */
.L_x_41:
[----:B-1----:R1:W2:Y:S02]  /*9310*/  SYNCS.PHASECHK.TRANS64.TRYWAIT P0, [R0+URZ+0xf0], R4 ;  /* 0x0000f004000075a7 */ /* 0x0022a400080011ff */
[----:B--2---:R-:W-:Y:S05]  /*9320*/  @!P0 NANOSLEEP.SYNCS 0x989680 ;  /* 0x009896800000895d */ /* 0x004fea0003900000 */
[----:B------:R-:W2:Y:S02]  /*9330*/  @!P0 SYNCS.PHASECHK.TRANS64 P0, [R0+URZ+0xf0], R4 ;  /* 0x0000f004000085a7 */ /* 0x000ea400080010ff */
[----:B--2---:R-:W-:Y:S05]  /*9340*/  @!P0 BRA `(.L_x_41) ;  /* 0xfffffffc00f08947 */ /* 0x004fea000383ffff */
[----:B------:R-:W-:Y:S05]  /*9350*/  BRA `(.L_x_141) ;  /* 0xffffff9400347947 */ /* 0x000fea000383ffff */
.L_x_42:
[----:B------:R-:W-:-:S07]  /*9360*/  MOV R0, UR5 ;  /* 0x0000000500007c02 */ /* 0x000fce0008000f00 */
.L_x_142:
[----:B-1----:R1:W2:Y:S02]  /*9370*/  SYNCS.PHASECHK.TRANS64.TRYWAIT P0, [R0+URZ+0xa0], R5 ;  /* 0x0000a005000075a7 */ /* 0x0022a400080011ff */
[----:B--2---:R-:W-:Y:S05]  /*9380*/  @!P0 NANOSLEEP.SYNCS 0x989680 ;  /* 0x009896800000895d */ /* 0x004fea0003900000 */
[----:B------:R-:W2:Y:S02]  /*9390*/  @!P0 SYNCS.PHASECHK.TRANS64 P0, [R0+URZ+0xa0], R5 ;  /* 0x0000a005000085a7 */ /* 0x000ea400080010ff */
[----:B--2---:R-:W-:Y:S05]  /*93a0*/  @!P0 BRA `(.L_x_142) ;  /* 0xfffffffc00f08947 */ /* 0x004fea000383ffff */
[----:B------:R-:W-:Y:S05]  /*93b0*/  BRA `(.L_x_143) ;  /* 0xffffff9400447947 */ /* 0x000fea000383ffff */
.L_x_43:
[----:B-1----:R1:W2:Y:S02]  /*93c0*/  SYNCS.PHASECHK.TRANS64.TRYWAIT P1, [R0+URZ+0x90], R4 ;  /* 0x00009004000075a7 */ /* 0x0022a400080211ff */
[----:B--2---:R-:W-:Y:S05]  /*93d0*/  @!P1 NANOSLEEP.SYNCS 0x989680 ;  /* 0x009896800000995d */ /* 0x004fea0003900000 */
[----:B------:R-:W2:Y:S02]  /*93e0*/  @!P1 SYNCS.PHASECHK.TRANS64 P1, [R0+URZ+0x90], R4 ;  /* 0x00009004000095a7 */ /* 0x000ea400080210ff */
[----:B--2---:R-:W-:Y:S05]  /*93f0*/  @!P1 BRA `(.L_x_43) ;  /* 0xfffffffc00f09947 */ /* 0x004fea000383ffff */
[----:B------:R-:W-:Y:S05]  /*9400*/  BRA `(.L_x_144) ;  /* 0xffffff9400747947 */ /* 0x000fea000383ffff */
.L_x_46:
[----:B------:R-:W-:-:S07]  /*9410*/  MOV R0, UR5 ;  /* 0x0000000500007c02 */ /* 0x000fce0008000f00 */
.L_x_145:
[----:B-1----:R1:W2:Y:S02]  /*9420*/  SYNCS.PHASECHK.TRANS64.TRYWAIT P0, [R0+URZ+0xa0], R2 ;  /* 0x0000a002000075a7 */ /* 0x0022a400080011ff */
[----:B--2---:R-:W-:Y:S05]  /*9430*/  @!P0 NANOSLEEP.SYNCS 0x989680 ;  /* 0x009896800000895d */ /* 0x004fea0003900000 */
[----:B------:R-:W2:Y:S02]  /*9440*/  @!P0 SYNCS.PHASECHK.TRANS64 P0, [R0+URZ+0xa0], R2 ;  /* 0x0000a002000085a7 */ /* 0x000ea400080010ff */
[----:B--2---:R-:W-:Y:S05]  /*9450*/  @!P0 BRA `(.L_x_145) ;  /* 0xfffffffc00f08947 */ /* 0x004fea000383ffff */
[----:B------:R-:W-:Y:S05]  /*9460*/  BRA `(.L_x_45) ;  /* 0xffffff9400c87947 */ /* 0x000fea000383ffff */
.L_x_53:
[----:B-1----:R1:W2:Y:S02]  /*9470*/  SYNCS.PHASECHK.TRANS64.TRYWAIT P1, [R0+URZ+0x90], R2 ;  /* 0x00009002000075a7 */ /* 0x0022a400080211ff */
[----:B--2---:R-:W-:Y:S05]  /*9480*/  @!P1 NANOSLEEP.SYNCS 0x989680 ;  /* 0x009896800000995d */ /* 0x004fea0003900000 */
[----:B------:R-:W2:Y:S02]  /*9490*/  @!P1 SYNCS.PHASECHK.TRANS64 P1, [R0+URZ+0x90], R2 ;  /* 0x00009002000095a7 */ /* 0x000ea400080210ff */
[----:B--2---:R-:W-:Y:S05]  /*94a0*/  @!P1 BRA `(.L_x_53) ;  /* 0xfffffffc00f09947 */ /* 0x004fea000383ffff */
[----:B------:R-:W-:Y:S05]  /*94b0*/  BRA `(.L_x_146) ;  /* 0xffffff9c00387947 */ /* 0x000fea000383ffff */
.L_x_54:
[----:B------:R-:W-:-:S07]  /*94c0*/  MOV R2, UR7 ;  /* 0x0000000700027c02 */ /* 0x000fce0008000f00 */
.L_x_147:
[----:B-1----:R1:W2:Y:S02]  /*94d0*/  SYNCS.PHASECHK.TRANS64.TRYWAIT P0, [R2+URZ+0xd0], R0 ;  /* 0x0000d000020075a7 */ /* 0x0022a400080011ff */
[----:B--2---:R-:W-:Y:S05]  /*94e0*/  @!P0 NANOSLEEP.SYNCS 0x989680 ;  /* 0x009896800000895d */ /* 0x004fea0003900000 */
[----:B------:R-:W2:Y:S02]  /*94f0*/  @!P0 SYNCS.PHASECHK.TRANS64 P0, [R2+URZ+0xd0], R0 ;  /* 0x0000d000020085a7 */ /* 0x000ea400080010ff */
[----:B--2---:R-:W-:Y:S05]  /*9500*/  @!P0 BRA `(.L_x_147) ;  /* 0xfffffffc00f08947 */ /* 0x004fea000383ffff */
[----:B------:R-:W-:Y:S05]  /*9510*/  BRA `(.L_x_148) ;  /* 0xffffff9c00887947 */ /* 0x000fea000383ffff */
.L_x_57:
[----:B------:R-:W-:Y:S07]  /*9520*/  MOV R0, UR6 ;  /* 0x0000000600007c02 */ /* 0x000fee0008000f00 */
.L_x_149:
[----:B-1----:R1:W2:Y:S02]  /*9530*/  SYNCS.PHASECHK.TRANS64.TRYWAIT P0, [R0+URZ], R2 ;  /* 0x00000002000075a7 */ /* 0x0022a400080011ff */
[----:B--2---:R-:W-:Y:S05]  /*9540*/  @!P0 NANOSLEEP.SYNCS 0x989680 ;  /* 0x009896800000895d */ /* 0x004fea0003900000 */
[----:B------:R-:W2:Y:S02]  /*9550*/  @!P0 SYNCS.PHASECHK.TRANS64 P0, [R0+URZ], R2 ;  /* 0x00000002000085a7 */ /* 0x000ea400080010ff */
[----:B--2---:R-:W-:Y:S05]  /*9560*/  @!P0 BRA `(.L_x_149) ;  /* 0xfffffffc00f08947 */ /* 0x004fea000383ffff */
[----:B------:R-:W-:Y:S05]  /*9570*/  BRA `(.L_x_56) ;  /* 0xffffff9c00a47947 */ /* 0x000fea000383ffff */
.L_x_60:
[----:B------:R-:W-:-:S07]  /*9580*/  MOV R0, UR6 ;  /* 0x0000000600007c02 */ /* 0x000fce0008000f00 */
.L_x_150:
[----:B--2---:R2:W4:Y:S02]  /*9590*/  SYNCS.PHASECHK.TRANS64.TRYWAIT P0, [R0+URZ], R2 ;  /* 0x00000002000075a7 */ /* 0x00452400080011ff */
[----:B----4-:R-:W-:Y:S05]  /*95a0*/  @!P0 NANOSLEEP.SYNCS 0x989680 ;  /* 0x009896800000895d */ /* 0x010fea0003900000 */
[----:B------:R-:W4:Y:S02]  /*95b0*/  @!P0 SYNCS.PHASECHK.TRANS64 P0, [R0+URZ], R2 ;  /* 0x00000002000085a7 */ /* 0x000f2400080010ff */
[----:B----4-:R-:W-:Y:S05]  /*95c0*/  @!P0 BRA `(.L_x_150) ;  /* 0xfffffffc00f08947 */ /* 0x010fea000383ffff */
[----:B------:R-:W-:Y:S05]  /*95d0*/  BRA `(.L_x_151) ;  /* 0xffffffa000807947 */ /* 0x000fea000383ffff */
.L_x_61:
[----:B------:R-:W-:-:S07]  /*95e0*/  MOV R0, UR6 ;  /* 0x0000000600007c02 */ /* 0x000fce0008000f00 */
.L_x_152:
[----:B-1----:R1:W2:Y:S02]  /*95f0*/  SYNCS.PHASECHK.TRANS64.TRYWAIT P0, [R0+URZ], R3 ;  /* 0x00000003000075a7 */ /* 0x0022a400080011ff */
[----:B--2---:R-:W-:Y:S05]  /*9600*/  @!P0 NANOSLEEP.SYNCS 0x989680 ;  /* 0x009896800000895d */ /* 0x004fea0003900000 */
[----:B------:R-:W2:Y:S02]  /*9610*/  @!P0 SYNCS.PHASECHK.TRANS64 P0, [R0+URZ], R3 ;  /* 0x00000003000085a7 */ /* 0x000ea400080010ff */
[----:B--2---:R-:W-:Y:S05]  /*9620*/  @!P0 BRA `(.L_x_152) ;  /* 0xfffffffc00f08947 */ /* 0x004fea000383ffff */
[----:B------:R-:W-:Y:S05]  /*9630*/  BRA `(.L_x_153) ;  /* 0xffffffa0008c7947 */ /* 0x000fea000383ffff */
.L_x_62:
[----:B------:R-:W-:-:S07]  /*9640*/  MOV R0, UR6 ;  /* 0x0000000600007c02 */ /* 0x000fce0008000f00 */
.L_x_154:
[----:B-1----:R1:W2:Y:S02]  /*9650*/  SYNCS.PHASECHK.TRANS64.TRYWAIT P0, [R0+URZ], R3 ;  /* 0x00000003000075a7 */ /* 0x0022a400080011ff */
[----:B--2---:R-:W-:Y:S05]  /*9660*/  @!P0 NANOSLEEP.SYNCS 0x989680 ;  /* 0x009896800000895d */ /* 0x004fea0003900000 */
[----:B------:R-:W2:Y:S02]  /*9670*/  @!P0 SYNCS.PHASECHK.TRANS64 P0, [R0+URZ], R3 ;  /* 0x00000003000085a7 */ /* 0x000ea400080010ff */
[----:B--2---:R-:W-:Y:S05]  /*9680*/  @!P0 BRA `(.L_x_154) ;  /* 0xfffffffc00f08947 */ /* 0x004fea000383ffff */
[----:B------:R-:W-:Y:S05]  /*9690*/  BRA `(.L_x_155) ;  /* 0xffffffa000987947 */ /* 0x000fea000383ffff */
.L_x_63:
[----:B-1----:R-:W-:-:S07]  /*96a0*/  MOV R0, UR7 ;  /* 0x0000000700007c02 */ /* 0x002fce0008000f00 */
.L_x_156:
[----:B-1----:R1:W2:Y:S02]  /*96b0*/  SYNCS.PHASECHK.TRANS64.TRYWAIT P0, [R0+URZ], R2 ;  /* 0x00000002000075a7 */ /* 0x0022a400080011ff */
[----:B--2---:R-:W-:Y:S05]  /*96c0*/  @!P0 NANOSLEEP.SYNCS 0x989680 ;  /* 0x009896800000895d */ /* 0x004fea0003900000 */
[----:B------:R-:W2:Y:S02]  /*96d0*/  @!P0 SYNCS.PHASECHK.TRANS64 P0, [R0+URZ], R2 ;  /* 0x00000002000085a7 */ /* 0x000ea400080010ff */
[----:B--2---:R-:W-:Y:S05]  /*96e0*/  @!P0 BRA `(.L_x_156) ;  /* 0xfffffffc00f08947 */ /* 0x004fea000383ffff */
[----:B------:R-:W-:Y:S05]  /*96f0*/  BRA `(.L_x_157) ;  /* 0xffffffa000a47947 */ /* 0x000fea000383ffff */
.L_x_68:
[----:B--2---:R2:W3:Y:S02]  /*9700*/  SYNCS.PHASECHK.TRANS64.TRYWAIT P0, [R0+URZ+0x90], R2 ;  /* 0x00009002000075a7 */ /* 0x0044e400080011ff */
[----:B---3--:R-:W-:Y:S05]  /*9710*/  @!P0 NANOSLEEP.SYNCS 0x989680 ;  /* 0x009896800000895d */ /* 0x008fea0003900000 */
[----:B------:R-:W3:Y:S02]  /*9720*/  @!P0 SYNCS.PHASECHK.TRANS64 P0, [R0+URZ+0x90], R2 ;  /* 0x00009002000085a7 */ /* 0x000ee400080010ff */
[----:B---3--:R-:W-:Y:S05]  /*9730*/  @!P0 BRA `(.L_x_68) ;  /* 0xfffffffc00f08947 */ /* 0x008fea000383ffff */
[----:B------:R-:W-:Y:S05]  /*9740*/  BRA `(.L_x_158) ;  /* 0xffffffa400b07947 */ /* 0x000fea000383ffff */
.L_x_71:
[----:B------:R-:W-:Y:S07]  /*9750*/  MOV R0, UR7 ;  /* 0x0000000700007c02 */ /* 0x000fee0008000f00 */
.L_x_159:
[----:B--2---:R2:W3:Y:S02]  /*9760*/  SYNCS.PHASECHK.TRANS64.TRYWAIT P0, [R0+URZ+0x88], R2 ;  /* 0x00008802000075a7 */ /* 0x0044e400080011ff */
[----:B---3--:R-:W-:Y:S05]  /*9770*/  @!P0 NANOSLEEP.SYNCS 0x989680 ;  /* 0x009896800000895d */ /* 0x008fea0003900000 */
[----:B------:R-:W3:Y:S02]  /*9780*/  @!P0 SYNCS.PHASECHK.TRANS64 P0, [R0+URZ+0x88], R2 ;  /* 0x00008802000085a7 */ /* 0x000ee400080010ff */
[----:B---3--:R-:W-:Y:S05]  /*9790*/  @!P0 BRA `(.L_x_159) ;  /* 0xfffffffc00f08947 */ /* 0x008fea000383ffff */
[----:B------:R-:W-:Y:S05]  /*97a0*/  BRA `(.L_x_70) ;  /* 0xffffffa800907947 */ /* 0x000fea000383ffff */
.L_x_74:
[----:B------:R-:W-:Y:S07]  /*97b0*/  MOV R0, UR7 ;  /* 0x0000000700007c02 */ /* 0x000fee0008000f00 */
.L_x_160:
[----:B-1----:R1:W2:Y:S02]  /*97c0*/  SYNCS.PHASECHK.TRANS64.TRYWAIT P0, [R0+URZ+0x60], R14 ;  /* 0x0000600e000075a7 */ /* 0x0022a400080011ff */
[----:B--2---:R-:W-:Y:S05]  /*97d0*/  @!P0 NANOSLEEP.SYNCS 0x989680 ;  /* 0x009896800000895d */ /* 0x004fea0003900000 */
[----:B------:R-:W2:Y:S02]  /*97e0*/  @!P0 SYNCS.PHASECHK.TRANS64 P0, [R0+URZ+0x60], R14 ;  /* 0x0000600e000085a7 */ /* 0x000ea400080010ff */
[----:B--2---:R-:W-:Y:S05]  /*97f0*/  @!P0 BRA `(.L_x_160) ;  /* 0xfffffffc00f08947 */ /* 0x004fea000383ffff */
[----:B------:R-:W-:Y:S05]  /*9800*/  BRA `(.L_x_161) ;  /* 0xffffffac00087947 */ /* 0x000fea000383ffff */
.L_x_75:
[----:B------:R-:W-:Y:S07]  /*9810*/  MOV R0, UR7 ;  /* 0x0000000700007c02 */ /* 0x000fee0008000f00 */
.L_x_162:
[----:B-1----:R1:W2:Y:S02]  /*9820*/  SYNCS.PHASECHK.TRANS64.TRYWAIT P0, [R0+URZ+0x68], R14 ;  /* 0x0000680e000075a7 */ /* 0x0022a400080011ff */
[----:B--2---:R-:W-:Y:S05]  /*9830*/  @!P0 NANOSLEEP.SYNCS 0x989680 ;  /* 0x009896800000895d */ /* 0x004fea0003900000 */
[----:B------:R-:W2:Y:S02]  /*9840*/  @!P0 SYNCS.PHASECHK.TRANS64 P0, [R0+URZ+0x68], R14 ;  /* 0x0000680e000085a7 */ /* 0x000ea400080010ff */
[----:B--2---:R-:W-:Y:S05]  /*9850*/  @!P0 BRA `(.L_x_162) ;  /* 0xfffffffc00f08947 */ /* 0x004fea000383ffff */
[----:B------:R-:W-:Y:S05]  /*9860*/  BRA `(.L_x_163) ;  /* 0xffffffac00447947 */ /* 0x000fea000383ffff */
.L_x_76:
[----:B------:R-:W-:Y:S07]  /*9870*/  MOV R0, UR7 ;  /* 0x0000000700007c02 */ /* 0x000fee0008000f00 */
.L_x_164:
[----:B-1----:R1:W2:Y:S02]  /*9880*/  SYNCS.PHASECHK.TRANS64.TRYWAIT P0, [R0+URZ+0x70], R14 ;  /* 0x0000700e000075a7 */ /* 0x0022a400080011ff */
[----:B--2---:R-:W-:Y:S05]  /*9890*/  @!P0 NANOSLEEP.SYNCS 0x989680 ;  /* 0x009896800000895d */ /* 0x004fea0003900000 */
[----:B------:R-:W2:Y:S02]  /*98a0*/  @!P0 SYNCS.PHASECHK.TRANS64 P0, [R0+URZ+0x70], R14 ;  /* 0x0000700e000085a7 */ /* 0x000ea400080010ff */
[----:B--2---:R-:W-:Y:S05]  /*98b0*/  @!P0 BRA `(.L_x_164) ;  /* 0xfffffffc00f08947 */ /* 0x004fea000383ffff */
[----:B------:R-:W-:Y:S05]  /*98c0*/  BRA `(.L_x_165) ;  /* 0xffffffac00887947 */ /* 0x000fea000383ffff */
.L_x_77:
[----:B------:R-:W-:Y:S07]  /*98d0*/  MOV R0, UR7 ;  /* 0x0000000700007c02 */ /* 0x000fee0008000f00 */
.L_x_166:
[----:B-1----:R1:W2:Y:S02]  /*98e0*/  SYNCS.PHASECHK.TRANS64.TRYWAIT P0, [R0+URZ+0x78], R14 ;  /* 0x0000780e000075a7 */ /* 0x0022a400080011ff */
[----:B--2---:R-:W-:Y:S05]  /*98f0*/  @!P0 NANOSLEEP.SYNCS 0x989680 ;  /* 0x009896800000895d */ /* 0x004fea0003900000 */
[----:B------:R-:W2:Y:S02]  /*9900*/  @!P0 SYNCS.PHASECHK.TRANS64 P0, [R0+URZ+0x78], R14 ;  /* 0x0000780e000085a7 */ /* 0x000ea400080010ff */
[----:B--2---:R-:W-:Y:S05]  /*9910*/  @!P0 BRA `(.L_x_166) ;  /* 0xfffffffc00f08947 */ /* 0x004fea000383ffff */
[----:B------:R-:W-:Y:S05]  /*9920*/  BRA `(.L_x_167) ;  /* 0xffffffb0000c7947 */ /* 0x000fea000383ffff */
.L_x_79:
[----:B------:R-:W-:-:S07]  /*9930*/  MOV R0, UR7 ;  /* 0x0000000700007c02 */ /* 0x000fce0008000f00 */
.L_x_168:
[----:B-1----:R1:W3:Y:S02]  /*9940*/  SYNCS.PHASECHK.TRANS64.TRYWAIT P0, [R0+URZ+0x60], R2 ;  /* 0x00006002000075a7 */ /* 0x0022e400080011ff */
[----:B---3--:R-:W-:Y:S05]  /*9950*/  @!P0 NANOSLEEP.SYNCS 0x989680 ;  /* 0x009896800000895d */ /* 0x008fea0003900000 */
[----:B------:R-:W3:Y:S02]  /*9960*/  @!P0 SYNCS.PHASECHK.TRANS64 P0, [R0+URZ+0x60], R2 ;  /* 0x00006002000085a7 */ /* 0x000ee400080010ff */
[----:B---3--:R-:W-:Y:S05]  /*9970*/  @!P0 BRA `(.L_x_168) ;  /* 0xfffffffc00f08947 */ /* 0x008fea000383ffff */
[----:B------:R-:W-:Y:S05]  /*9980*/  BRA `(.L_x_169) ;  /* 0xffffffb0007c7947 */ /* 0x000fea000383ffff */
.L_x_80:
[----:B-1----:R-:W-:-:S07]  /*9990*/  MOV R0, UR7 ;  /* 0x0000000700007c02 */ /* 0x002fce0008000f00 */
.L_x_170:
[----:B-1----:R1:W3:Y:S02]  /*99a0*/  SYNCS.PHASECHK.TRANS64.TRYWAIT P0, [R0+URZ+0x68], R2 ;  /* 0x00006802000075a7 */ /* 0x0022e400080011ff */
[----:B---3--:R-:W-:Y:S05]  /*99b0*/  @!P0 NANOSLEEP.SYNCS 0x989680 ;  /* 0x009896800000895d */ /* 0x008fea0003900000 */
[----:B------:R-:W3:Y:S02]  /*99c0*/  @!P0 SYNCS.PHASECHK.TRANS64 P0, [R0+URZ+0x68], R2 ;  /* 0x00006802000085a7 */ /* 0x000ee400080010ff */
[----:B---3--:R-:W-:Y:S05]  /*99d0*/  @!P0 BRA `(.L_x_170) ;  /* 0xfffffffc00f08947 */ /* 0x008fea000383ffff */
[----:B------:R-:W-:Y:S05]  /*99e0*/  BRA `(.L_x_171) ;  /* 0xffffffb0006c7947 */ /* 0x000fea000383ffff */
.L_x_81:
[----:B-1----:R-:W-:-:S07]  /*99f0*/  MOV R0, UR7 ;  /* 0x0000000700007c02 */ /* 0x002fce0008000f00 */
.L_x_172:
[----:B-1----:R1:W3:Y:S02]  /*9a00*/  SYNCS.PHASECHK.TRANS64.TRYWAIT P0, [R0+URZ+0x70], R2 ;  /* 0x00007002000075a7 */ /* 0x0022e400080011ff */
[----:B---3--:R-:W-:Y:S05]  /*9a10*/  @!P0 NANOSLEEP.SYNCS 0x989680 ;  /* 0x009896800000895d */ /* 0x008fea0003900000 */
[----:B------:R-:W3:Y:S02]  /*9a20*/  @!P0 SYNCS.PHASECHK.TRANS64 P0, [R0+URZ+0x70], R2 ;  /* 0x00007002000085a7 */ /* 0x000ee400080010ff */
[----:B---3--:R-:W-:Y:S05]  /*9a30*/  @!P0 BRA `(.L_x_172) ;  /* 0xfffffffc00f08947 */ /* 0x008fea000383ffff */
[----:B------:R-:W-:Y:S05]  /*9a40*/  BRA `(.L_x_173) ;  /* 0xffffffb0005c7947 */ /* 0x000fea000383ffff */
.L_x_83:
[----:B--2---:R2:W4:Y:S02]  /*9a50*/  SYNCS.PHASECHK.TRANS64.TRYWAIT P0, [R0+URZ+0x90], R2 ;  /* 0x00009002000075a7 */ /* 0x00452400080011ff */
[----:B----4-:R-:W-:Y:S05]  /*9a60*/  @!P0 NANOSLEEP.SYNCS 0x989680 ;  /* 0x009896800000895d */ /* 0x010fea0003900000 */
[----:B------:R-:W4:Y:S02]  /*9a70*/  @!P0 SYNCS.PHASECHK.TRANS64 P0, [R0+URZ+0x90], R2 ;  /* 0x00009002000085a7 */ /* 0x000f2400080010ff */
[----:B----4-:R-:W-:Y:S05]  /*9a80*/  @!P0 BRA `(.L_x_83) ;  /* 0xfffffffc00f08947 */ /* 0x010fea000383ffff */
[----:B------:R-:W-:Y:S05]  /*9a90*/  BRA `(.L_x_174) ;  /* 0xffffffb400307947 */ /* 0x000fea000383ffff */
.L_x_94:
[----:B-1----:R-:W-:Y:S04]  /*9aa0*/  MOV R0, UR36 ;  /* 0x0000002400007c02 */ /* 0x002fe80008000f00 */
[----:B------:R1:W3:Y:S03]  /*9ab0*/  SYNCS.PHASECHK.TRANS64.TRYWAIT P1, [R0+URZ+0x40], R3 ;  /* 0x00004003000075a7 */ /* 0x0002e600080211ff */
[----:B---3--:R-:W-:Y:S05]  /*9ac0*/  @!P1 NANOSLEEP.SYNCS 0x989680 ;  /* 0x009896800000995d */ /* 0x008fea0003900000 */
[----:B------:R-:W3:Y:S02]  /*9ad0*/  @!P1 SYNCS.PHASECHK.TRANS64 P1, [R0+URZ+0x40], R3 ;  /* 0x00004003000095a7 */ /* 0x000ee400080210ff */
[----:B---3--:R-:W-:Y:S05]  /*9ae0*/  @!P1 BRA `(.L_x_94) ;  /* 0xfffffffc00ec9947 */ /* 0x008fea000383ffff */
[----:B------:R-:W-:Y:S05]  /*9af0*/  BRA `(.L_x_93) ;  /* 0xffffffc000687947 */ /* 0x000fea000383ffff */
.L_x_96:
[----:B-1----:R1:W2:Y:S02]  /*9b00*/  SYNCS.PHASECHK.TRANS64.TRYWAIT P0, [R64+URZ+0xb0], R2 ;  /* 0x0000b002400075a7 */ /* 0x0022a400080011ff */
[----:B--2---:R-:W-:Y:S05]  /*9b10*/  @!P0 NANOSLEEP.SYNCS 0x989680 ;  /* 0x009896800000895d */ /* 0x004fea0003900000 */
[----:B------:R-:W2:Y:S02]  /*9b20*/  @!P0 SYNCS.PHASECHK.TRANS64 P0, [R64+URZ+0xb0], R2 ;  /* 0x0000b002400085a7 */ /* 0x000ea400080010ff */
[----:B--2---:R-:W-:Y:S05]  /*9b30*/  @!P0 BRA `(.L_x_96) ;  /* 0xfffffffc00f08947 */ /* 0x004fea000383ffff */
[----:B------:R-:W-:Y:S05]  /*9b40*/  BRA `(.L_x_95) ;  /* 0xffffffc000947947 */ /* 0x000fea000383ffff */
.L_x_105:
[----:B--2---:R2:W3:Y:S02]  /*9b50*/  SYNCS.PHASECHK.TRANS64.TRYWAIT P0, [R2+URZ+0x40], R0 ;  /* 0x00004000020075a7 */ /* 0x0044e400080011ff */
[----:B---3--:R-:W-:Y:S05]  /*9b60*/  @!P0 NANOSLEEP.SYNCS 0x989680 ;  /* 0x009896800000895d */ /* 0x008fea0003900000 */
[----:B------:R-:W3:Y:S02]  /*9b70*/  @!P0 SYNCS.PHASECHK.TRANS64 P0, [R2+URZ+0x40], R0 ;  /* 0x00004000020085a7 */ /* 0x000ee400080010ff */
[----:B---3--:R-:W-:Y:S05]  /*9b80*/  @!P0 BRA `(.L_x_105) ;  /* 0xfffffffc00f08947 */ /* 0x008fea000383ffff */
[----:B------:R-:W-:Y:S05]  /*9b90*/  BRA `(.L_x_104) ;  /* 0xffffffcc00787947 */ /* 0x000fea000383ffff */
.L_x_113:
[----:B--2---:R2:W3:Y:S02]  /*9ba0*/  SYNCS.PHASECHK.TRANS64.TRYWAIT P0, [R0+URZ+0x40], R5 ;  /* 0x00004005000075a7 */ /* 0x0044e400080011ff */
[----:B---3--:R-:W-:Y:S05]  /*9bb0*/  @!P0 NANOSLEEP.SYNCS 0x989680 ;  /* 0x009896800000895d */ /* 0x008fea0003900000 */
[----:B------:R-:W3:Y:S02]  /*9bc0*/  @!P0 SYNCS.PHASECHK.TRANS64 P0, [R0+URZ+0x40], R5 ;  /* 0x00004005000085a7 */ /* 0x000ee400080010ff */
[----:B---3--:R-:W-:Y:S05]  /*9bd0*/  @!P0 BRA `(.L_x_113) ;  /* 0xfffffffc00f08947 */ /* 0x008fea000383ffff */
[----:B------:R-:W-:Y:S05]  /*9be0*/  BRA `(.L_x_112) ;  /* 0xffffffd8007c7947 */ /* 0x000fea000383ffff */
.L_x_121:
[----:B--2---:R2:W3:Y:S02]  /*9bf0*/  SYNCS.PHASECHK.TRANS64.TRYWAIT P0, [R2+URZ+0x40], R0 ;  /* 0x00004000020075a7 */ /* 0x0044e400080011ff */
[----:B---3--:R-:W-:Y:S05]  /*9c00*/  @!P0 NANOSLEEP.SYNCS 0x989680 ;  /* 0x009896800000895d */ /* 0x008fea0003900000 */
[----:B------:R-:W3:Y:S02]  /*9c10*/  @!P0 SYNCS.PHASECHK.TRANS64 P0, [R2+URZ+0x40], R0 ;  /* 0x00004000020085a7 */ /* 0x000ee400080010ff */
[----:B---3--:R-:W-:Y:S05]  /*9c20*/  @!P0 BRA `(.L_x_121) ;  /* 0xfffffffc00f08947 */ /* 0x008fea000383ffff */
[----:B------:R-:W-:Y:S05]  /*9c30*/  BRA `(.L_x_120) ;  /* 0xffffffe400807947 */ /* 0x000fea000383ffff */
        .weak           $__internal_0_$__cuda_sm10x_tcgen05_guardrail_trap_col_being_dealloced_not_returned_by_alloc
        .type           $__internal_0_$__cuda_sm10x_tcgen05_guardrail_trap_col_being_dealloced_not_returned_by_alloc,@function
        .size           $__internal_0_$__cuda_sm10x_tcgen05_guardrail_trap_col_being_dealloced_not_returned_by_alloc,($__internal_1_$__cuda_sm10x_tcgen05_guardrail_trap_phase_invalid_during_alloc - $__internal_0_$__cuda_sm10x_tcgen05_guardrail_trap_col_being_dealloced_not_returned_by_alloc)
$__internal_0_$__cuda_sm10x_tcgen05_guardrail_trap_col_being_dealloced_not_returned_by_alloc:
[----:B------:R-:W-:Y:S05]  /*9c40*/  BPT.TRAP 0x1 ;  /* 0x000000040000795c */ /* 0x000fea0000300000 */
[----:B------:R-:W-:-:S04]  /*9c50*/  HFMA2 R3, -RZ, RZ, 0, 0 ;  /* 0x00000000ff037431 */ /* 0x000fc800000001ff */
[----:B------:R-:W-:Y:S05]  /*9c60*/  RET.REL.NODEC R2 `(_ZN7cutlass13device_kernelINS_4gemm6kernel13GemmUniversalIN4cute5tupleIJiiiiEEENS1_10collective13CollectiveMmaINS1_35MainloopSm100TmaUmmaWarpSpecializedILi4ELi2ELi4ENS5_IJNS4_1CILi1EEESB_SB_EEEEENS5_IJNSA_ILi64EEENSA_ILi256EEESE_EEENS_10bfloat16_tENS5_IJlSB_lEEESH_NS5_IJSB_llEEENS4_8TiledMMAINS4_8MMA_AtomIJNS4_20SM100_MMA_F16BF16_SSISH_SH_fLi64ELi256ELNS4_4UMMA5MajorE0ELSO_1ELNSN_7ScaleInE0ELSP_0EEEEEENS4_6LayoutISC_NS5_IJNSA_ILi0EEEST_ST_EEEEENS5_IJNS4_10UnderscoreESW_SW_EEEEENS4_13SM90_TMA_LOADENS4_14ComposedLayoutINS4_7SwizzleILi3ELi4ELi3EEENS4_18smem_ptr_flag_bitsILi16EEENSS_INS5_IJNSA_ILi8EEESE_EEENS5_IJSE_SB_EEEEEEEvNS4_8identityESZ_NS10_IS12_S14_NSS_INS5_IJSE_S15_EEENS5_IJSB_SE_EEEEEEEvS1A_EENS_8epilogue10collective18CollectiveEpilogueINS1G_23Sm100TmaWarpSpecializedILi4ELi2ELi32ELb1ELb0EEEJSG_NS5_IJNSS_ISE_SB_EES1L_EEESH_SI_SH_SI_NS1G_6fusion15FusionCallbacksIS1K_NS1N_17LinearCombinationISH_fSH_fLNS_15FloatRoundStyleE2EEESG_S1M_JEEENS4_5SM1004TMEM4LOAD26SM100_TMEM_LOAD_16dp256b8xESZ_S19_NS4_17SM75_U32x4_LDSM_NENS4_14SM90_TMA_STOREES19_NS4_17SM90_U32x4_STSM_NENS4_39AutoVectorizingCopyWithAssumedAlignmentILi128EEEEEEvvEEEEvNT_6ParamsE) ;  /* 0xffffff6002e47950 */ /* 0x000fea0003c3ffff */
        .weak           $__internal_1_$__cuda_sm10x_tcgen05_guardrail_trap_phase_invalid_during_alloc
        .type           $__internal_1_$__cuda_sm10x_tcgen05_guardrail_trap_phase_invalid_during_alloc,@function
        .size           $__internal_1_$__cuda_sm10x_tcgen05_guardrail_trap_phase_invalid_during_alloc,($__internal_2_$__cuda_sm10x_tcgen05_guardrail_trap_unallocated_columns_being_dealloced - $__internal_1_$__cuda_sm10x_tcgen05_guardrail_trap_phase_invalid_during_alloc)
$__internal_1_$__cuda_sm10x_tcgen05_guardrail_trap_phase_invalid_during_alloc:
[----:B------:R-:W-:Y:S05]  /*9c70*/  BPT.TRAP 0x1 ;  /* 0x000000040000795c */ /* 0x000fea0000300000 */
[----:B------:R-:W-:-:S04]  /*9c80*/  MOV R3, 0x0 ;  /* 0x0000000000037802 */ /* 0x000fc80000000f00 */
[----:B------:R-:W-:Y:S05]  /*9c90*/  RET.REL.NODEC R2 `(_ZN7cutlass13device_kernelINS_4gemm6kernel13GemmUniversalIN4cute5tupleIJiiiiEEENS1_10collective13CollectiveMmaINS1_35MainloopSm100TmaUmmaWarpSpecializedILi4ELi2ELi4ENS5_IJNS4_1CILi1EEESB_SB_EEEEENS5_IJNSA_ILi64EEENSA_ILi256EEESE_EEENS_10bfloat16_tENS5_IJlSB_lEEESH_NS5_IJSB_llEEENS4_8TiledMMAINS4_8MMA_AtomIJNS4_20SM100_MMA_F16BF16_SSISH_SH_fLi64ELi256ELNS4_4UMMA5MajorE0ELSO_1ELNSN_7ScaleInE0ELSP_0EEEEEENS4_6LayoutISC_NS5_IJNSA_ILi0EEEST_ST_EEEEENS5_IJNS4_10UnderscoreESW_SW_EEEEENS4_13SM90_TMA_LOADENS4_14ComposedLayoutINS4_7SwizzleILi3ELi4ELi3EEENS4_18smem_ptr_flag_bitsILi16EEENSS_INS5_IJNSA_ILi8EEESE_EEENS5_IJSE_SB_EEEEEEEvNS4_8identityESZ_NS10_IS12_S14_NSS_INS5_IJSE_S15_EEENS5_IJSB_SE_EEEEEEEvS1A_EENS_8epilogue10collective18CollectiveEpilogueINS1G_23Sm100TmaWarpSpecializedILi4ELi2ELi32ELb1ELb0EEEJSG_NS5_IJNSS_ISE_SB_EES1L_EEESH_SI_SH_SI_NS1G_6fusion15FusionCallbacksIS1K_NS1N_17LinearCombinationISH_fSH_fLNS_15FloatRoundStyleE2EEESG_S1M_JEEENS4_5SM1004TMEM4LOAD26SM100_TMEM_LOAD_16dp256b8xESZ_S19_NS4_17SM75_U32x4_LDSM_NENS4_14SM90_TMA_STOREES19_NS4_17SM90_U32x4_STSM_NENS4_39AutoVectorizingCopyWithAssumedAlignmentILi128EEEEEEvvEEEEvNT_6ParamsE) ;  /* 0xffffff6002d87950 */ /* 0x000fea0003c3ffff */
        .weak           $__internal_2_$__cuda_sm10x_tcgen05_guardrail_trap_unallocated_columns_being_dealloced
        .type           $__internal_2_$__cuda_sm10x_tcgen05_guardrail_trap_unallocated_columns_being_dealloced,@function
        .size           $__internal_2_$__cuda_sm10x_tcgen05_guardrail_trap_unallocated_columns_being_dealloced,(.L_x_176 - $__internal_2_$__cuda_sm10x_tcgen05_guardrail_trap_unallocated_columns_being_dealloced)
$__internal_2_$__cuda_sm10x_tcgen05_guardrail_trap_unallocated_columns_being_dealloced:
[----:B------:R-:W-:Y:S05]  /*9ca0*/  BPT.TRAP 0x1 ;  /* 0x000000040000795c */ /* 0x000fea0000300000 */
[----:B------:R-:W-:-:S04]  /*9cb0*/  HFMA2 R3, -RZ, RZ, 0, 0 ;  /* 0x00000000ff037431 */ /* 0x000fc800000001ff */
[----:B------:R-:W-:Y:S05]  /*9cc0*/  RET.REL.NODEC R2 `(_ZN7cutlass13device_kernelINS_4gemm6kernel13GemmUniversalIN4cute5tupleIJiiiiEEENS1_10collective13CollectiveMmaINS1_35MainloopSm100TmaUmmaWarpSpecializedILi4ELi2ELi4ENS5_IJNS4_1CILi1EEESB_SB_EEEEENS5_IJNSA_ILi64EEENSA_ILi256EEESE_EEENS_10bfloat16_tENS5_IJlSB_lEEESH_NS5_IJSB_llEEENS4_8TiledMMAINS4_8MMA_AtomIJNS4_20SM100_MMA_F16BF16_SSISH_SH_fLi64ELi256ELNS4_4UMMA5MajorE0ELSO_1ELNSN_7ScaleInE0ELSP_0EEEEEENS4_6LayoutISC_NS5_IJNSA_ILi0EEEST_ST_EEEEENS5_IJNS4_10UnderscoreESW_SW_EEEEENS4_13SM90_TMA_LOADENS4_14ComposedLayoutINS4_7SwizzleILi3ELi4ELi3EEENS4_18smem_ptr_flag_bitsILi16EEENSS_INS5_IJNSA_ILi8EEESE_EEENS5_IJSE_SB_EEEEEEEvNS4_8identityESZ_NS10_IS12_S14_NSS_INS5_IJSE_S15_EEENS5_IJSB_SE_EEEEEEEvS1A_EENS_8epilogue10collective18CollectiveEpilogueINS1G_23Sm100TmaWarpSpecializedILi4ELi2ELi32ELb1ELb0EEEJSG_NS5_IJNSS_ISE_SB_EES1L_EEESH_SI_SH_SI_NS1G_6fusion15FusionCallbacksIS1K_NS1N_17LinearCombinationISH_fSH_fLNS_15FloatRoundStyleE2EEESG_S1M_JEEENS4_5SM1004TMEM4LOAD26SM100_TMEM_LOAD_16dp256b8xESZ_S19_NS4_17SM75_U32x4_LDSM_NENS4_14SM90_TMA_STOREES19_NS4_17SM90_U32x4_STSM_NENS4_39AutoVectorizingCopyWithAssumedAlignmentILi128EEEEEEvvEEEEvNT_6ParamsE) ;  /* 0xffffff6002cc7950 */ /* 0x000fea0003c3ffff */
.L_x_175:
[----:B------:R-:W-:-:S00]  /*9cd0*/  BRA `(.L_x_175) ;  /* 0xfffffffc00fc7947 */ /* 0x000fc0000383ffff */
[----:B------:R-:W-:-:S00]  /*9ce0*/  NOP ;  /* 0x0000000000007918 */ /* 0x000fc00000000000 */
        /* <DEDUP_REMOVED lines=9> */
.L_x_176:


//--------------------- .nv.global.init           --------------------------
	.section	.nv.global.init,"aw",@progbits
.nv.global.init:
	.type		$str$27,@object
	.size		$str$27,($str$28 - $str$27)
$str$27:
        /*0000*/ 	.byte	0x28, 0x61, 0x64, 0x64, 0x72, 0x65, 0x73, 0x73, 0x20, 0x26, 0x20, 0x6d, 0x61, 0x73, 0x6b, 0x29
        /*0010*/ 	.byte	0x20, 0x3d, 0x3d, 0x20, 0x30, 0x00
	.type		$str$28,@object
	.size		$str$28,($str$26 - $str$28)
$str$28:
        /*0016*/ 	.byte	0x2f, 0x74, 0x6d, 0x70, 0x2f, 0x63, 0x75, 0x74, 0x6c, 0x61, 0x73, 0x73, 0x5f, 0x73, 0x77, 0x65
        /*0026*/ 	.byte	0x65, 0x70, 0x5f, 0x73, 0x72, 0x63, 0x2f, 0x69, 0x6e, 0x63, 0x6c, 0x75, 0x64, 0x65, 0x2f, 0x63
        /*0036*/ 	.byte	0x75, 0x74, 0x65, 0x2f, 0x70, 0x6f, 0x69, 0x6e, 0x74, 0x65, 0x72, 0x5f, 0x66, 0x6c, 0x61, 0x67
        /*0046*/ 	.byte	0x67, 0x65, 0x64, 0x2e, 0x68, 0x70, 0x70, 0x00
	.type		$str$26,@object
	.size		$str$26,($str$25 - $str$26)
$str$26:
        /*004e*/ 	.byte	0x2f, 0x74, 0x6d, 0x70, 0x2f, 0x63, 0x75, 0x74, 0x6c, 0x61, 0x73, 0x73, 0x5f, 0x73, 0x77, 0x65
        /*005e*/ 	.byte	0x65, 0x70, 0x5f, 0x73, 0x72, 0x63, 0x2f, 0x69, 0x6e, 0x63, 0x6c, 0x75, 0x64, 0x65, 0x2f, 0x63
        /*006e*/ 	.byte	0x75, 0x74, 0x65, 0x2f, 0x61, 0x74, 0x6f, 0x6d, 0x2f, 0x63, 0x6f, 0x70, 0x79, 0x5f, 0x74, 0x72
        /*007e*/ 	.byte	0x61, 0x69, 0x74, 0x73, 0x5f, 0x73, 0x6d, 0x31, 0x30, 0x30, 0x2e, 0x68, 0x70, 0x70, 0x00
	.type		$str$25,@object
	.size		$str$25,(__unnamed_1 - $str$25)
$str$25:
        /*008d*/ 	.byte	0x28, 0x28, 0x75, 0x69, 0x6e, 0x74, 0x33, 0x32, 0x5f, 0x74, 0x28, 0x74, 0x68, 0x72, 0x65, 0x61
        /*009d*/ 	.byte	0x64, 0x49, 0x64, 0x78, 0x2e, 0x78, 0x29, 0x20, 0x2f, 0x20, 0x33, 0x32, 0x29, 0x20, 0x25, 0x20
        /*00ad*/ 	.byte	0x34, 0x29, 0x20, 0x3d, 0x3d, 0x20, 0x28, 0x28, 0x28, 0x74, 0x6d, 0x65, 0x6d, 0x5f, 0x61, 0x64
        /*00bd*/ 	.byte	0x64, 0x72, 0x20, 0x3e, 0x3e, 0x20, 0x31, 0x36, 0x29, 0x20, 0x2f, 0x20, 0x33, 0x32, 0x29, 0x20
        /*00cd*/ 	.byte	0x25, 0x20, 0x34, 0x29, 0x00
	.type		__unnamed_1,@object
	.size		__unnamed_1,(__unnamed_2 - __unnamed_1)
__unnamed_1:
        /*00d2*/ 	.byte	0x61, 0x75, 0x74, 0x6f, 0x20, 0x63, 0x75, 0x74, 0x65, 0x3a, 0x3a, 0x61, 0x73, 0x5f, 0x70, 0x6f
        /* <DEDUP_REMOVED lines=24> */
        /*0262*/ 	.byte	0x30, 0x39, 0x36, 0x3e, 0x3e, 0x3e, 0x3e, 0x5d, 0x00
	.type		__unnamed_2,@object
	.size		__unnamed_2,(.L_2 - __unnamed_2)
__unnamed_2:
        /* <DEDUP_REMOVED lines=46> */
        /*054b*/ 	.byte	0x75, 0x74, 0x65, 0x3a, 0x3a, 0x43, 0x3c, 0x30, 0x3e, 0x3e, 0x3e, 0x3e, 0x5d, 0x00
.L_2:


//--------------------- .nv.shared._ZN7cutlass13device_kernelINS_4gemm6kernel13GemmUniversalIN4cute5tupleIJiiiiEEENS1_10collective13CollectiveMmaINS1_35MainloopSm100TmaUmmaWarpSpecializedILi4ELi2ELi4ENS5_IJNS4_1CILi1EEESB_SB_EEEEENS5_IJNSA_ILi64EEENSA_ILi256EEESE_EEENS_10bfloat16_tENS5_IJlSB_lEEESH_NS5_IJSB_llEEENS4_8TiledMMAINS4_8MMA_AtomIJNS4_20SM100_MMA_F16BF16_SSISH_SH_fLi64ELi256ELNS4_4UMMA5MajorE0ELSO_1ELNSN_7ScaleInE0ELSP_0EEEEEENS4_6LayoutISC_NS5_IJNSA_ILi0EEEST_ST_EEEEENS5_IJNS4_10UnderscoreESW_SW_EEEEENS4_13SM90_TMA_LOADENS4_14ComposedLayoutINS4_7SwizzleILi3ELi4ELi3EEENS4_18smem_ptr_flag_bitsILi16EEENSS_INS5_IJNSA_ILi8EEESE_EEENS5_IJSE_SB_EEEEEEEvNS4_8identityESZ_NS10_IS12_S14_NSS_INS5_IJSE_S15_EEENS5_IJSB_SE_EEEEEEEvS1A_EENS_8epilogue10collective18CollectiveEpilogueINS1G_23Sm100TmaWarpSpecializedILi4ELi2ELi32ELb1ELb0EEEJSG_NS5_IJNSS_ISE_SB_EES1L_EEESH_SI_SH_SI_NS1G_6fusion15FusionCallbacksIS1K_NS1N_17LinearCombinationISH_fSH_fLNS_15FloatRoundStyleE2EEESG_S1M_JEEENS4_5SM1004TMEM4LOAD26SM100_TMEM_LOAD_16dp256b8xESZ_S19_NS4_17SM75_U32x4_LDSM_NENS4_14SM90_TMA_STOREES19_NS4_17SM90_U32x4_STSM_NENS4_39AutoVectorizingCopyWithAssumedAlignmentILi128EEEEEEvvEEEEvNT_6ParamsE --------------------------
	.section	.nv.shared._ZN7cutlass13device_kernelINS_4gemm6kernel13GemmUniversalIN4cute5tupleIJiiiiEEENS1_10collective13CollectiveMmaINS1_35MainloopSm100TmaUmmaWarpSpecializedILi4ELi2ELi4ENS5_IJNS4_1CILi1EEESB_SB_EEEEENS5_IJNSA_ILi64EEENSA_ILi256EEESE_EEENS_10bfloat16_tENS5_IJlSB_lEEESH_NS5_IJSB_llEEENS4_8TiledMMAINS4_8MMA_AtomIJNS4_20SM100_MMA_F16BF16_SSISH_SH_fLi64ELi256ELNS4_4UMMA5MajorE0ELSO_1ELNSN_7ScaleInE0ELSP_0EEEEEENS4_6LayoutISC_NS5_IJNSA_ILi0EEEST_ST_EEEEENS5_IJNS4_10UnderscoreESW_SW_EEEEENS4_13SM90_TMA_LOADENS4_14ComposedLayoutINS4_7SwizzleILi3ELi4ELi3EEENS4_18smem_ptr_flag_bitsILi16EEENSS_INS5_IJNSA_ILi8EEESE_EEENS5_IJSE_SB_EEEEEEEvNS4_8identityESZ_NS10_IS12_S14_NSS_INS5_IJSE_S15_EEENS5_IJSB_SE_EEEEEEEvS1A_EENS_8epilogue10collective18CollectiveEpilogueINS1G_23Sm100TmaWarpSpecializedILi4ELi2ELi32ELb1ELb0EEEJSG_NS5_IJNSS_ISE_SB_EES1L_EEESH_SI_SH_SI_NS1G_6fusion15FusionCallbacksIS1K_NS1N_17LinearCombinationISH_fSH_fLNS_15FloatRoundStyleE2EEESG_S1M_JEEENS4_5SM1004TMEM4LOAD26SM100_TMEM_LOAD_16dp256b8xESZ_S19_NS4_17SM75_U32x4_LDSM_NENS4_14SM90_TMA_STOREES19_NS4_17SM90_U32x4_STSM_NENS4_39AutoVectorizingCopyWithAssumedAlignmentILi128EEEEEEvvEEEEvNT_6ParamsE,"aw",@nobits
	.sectionflags	@""
	.align	16
	.zero		1024


//--------------------- .nv.shared.reserved.0     --------------------------
	.section	.nv.shared.reserved.0,"aw",@nobits
	.weak		__nv_reservedSMEM_offset_0_alias
	.size		__nv_reservedSMEM_offset_0_alias, 0, 64
	.other		__nv_reservedSMEM_offset_0_alias,@"STO_CUDA_RESERVED_SHARED STV_DEFAULT"
__nv_reservedSMEM_offset_0_alias:
	.zero		0
.nv.shared.reserved.0:
	.zero		64
	.weak		__nv_reservedSMEM_tcgen05_partition
	.type		__nv_reservedSMEM_tcgen05_partition,@object
	.size		__nv_reservedSMEM_tcgen05_partition,(.L_0 - __nv_reservedSMEM_tcgen05_partition)
__nv_reservedSMEM_tcgen05_partition:
	.zero		32
.L_0:


//--------------------- .nv.global                --------------------------
	.section	.nv.global,"aw",@nobits
.nv.global:
	.type		_ZN40_INTERNAL_3240d6e8_4_k_cu_70791a9f_318614cute1_E,@object
	.size		_ZN40_INTERNAL_3240d6e8_4_k_cu_70791a9f_318614cute1_E,(_ZN40_INTERNAL_3240d6e8_4_k_cu_70791a9f_318614cuda3std3__45__cpo6cbeginE - _ZN40_INTERNAL_3240d6e8_4_k_cu_70791a9f_318614cute1_E)
_ZN40_INTERNAL_3240d6e8_4_k_cu_70791a9f_318614cute1_E:
	.zero		1
	.type		_ZN40_INTERNAL_3240d6e8_4_k_cu_70791a9f_318614cuda3std3__45__cpo6cbeginE,@object
	.size		_ZN40_INTERNAL_3240d6e8_4_k_cu_70791a9f_318614cuda3std3__45__cpo6cbeginE,(_ZN40_INTERNAL_3240d6e8_4_k_cu_70791a9f_318614cuda3std3__48in_placeE - _ZN40_INTERNAL_3240d6e8_4_k_cu_70791a9f_318614cuda3std3__45__cpo6cbeginE)
_ZN40_INTERNAL_3240d6e8_4_k_cu_70791a9f_318614cuda3std3__45__cpo6cbeginE:
	.zero		1
	.type		_ZN40_INTERNAL_3240d6e8_4_k_cu_70791a9f_318614cuda3std3__48in_placeE,@object
	.size		_ZN40_INTERNAL_3240d6e8_4_k_cu_70791a9f_318614cuda3std3__48in_placeE,(_ZN40_INTERNAL_3240d6e8_4_k_cu_70791a9f_318614cuda3std6ranges3__45__cpo9iter_moveE - _ZN40_INTERNAL_3240d6e8_4_k_cu_70791a9f_318614cuda3std3__48in_placeE)
_ZN40_INTERNAL_3240d6e8_4_k_cu_70791a9f_318614cuda3std3__48in_placeE:
	.zero		1
	.type		_ZN40_INTERNAL_3240d6e8_4_k_cu_70791a9f_318614cuda3std6ranges3__45__cpo9iter_moveE,@object
	.size		_ZN40_INTERNAL_3240d6e8_4_k_cu_70791a9f_318614cuda3std6ranges3__45__cpo9iter_moveE,(_ZN40_INTERNAL_3240d6e8_4_k_cu_70791a9f_318614cuda3std3__45__cpo5beginE - _ZN40_INTERNAL_3240d6e8_4_k_cu_70791a9f_318614cuda3std6ranges3__45__cpo9iter_moveE)
_ZN40_INTERNAL_3240d6e8_4_k_cu_70791a9f_318614cuda3std6ranges3__45__cpo9iter_moveE:
	.zero		1
	.type		_ZN40_INTERNAL_3240d6e8_4_k_cu_70791a9f_318614cuda3std3__45__cpo5beginE,@object
	.size		_ZN40_INTERNAL_3240d6e8_4_k_cu_70791a9f_318614cuda3std3__45__cpo5beginE,(_ZN40_INTERNAL_3240d6e8_4_k_cu_70791a9f_318614cuda3std3__442_GLOBAL__N__3240d6e8_4_k_cu_70791a9f_318616ignoreE - _ZN40_INTERNAL_3240d6e8_4_k_cu_70791a9f_318614cuda3std3__45__cpo5beginE)
_ZN40_INTERNAL_3240d6e8_4_k_cu_70791a9f_318614cuda3std3__45__cpo5beginE:
	.zero		1
	.type		_ZN40_INTERNAL_3240d6e8_4_k_cu_70791a9f_318614cuda3std3__442_GLOBAL__N__3240d6e8_4_k_cu_70791a9f_318616ignoreE,@object
	.size		_ZN40_INTERNAL_3240d6e8_4_k_cu_70791a9f_318614cuda3std3__442_GLOBAL__N__3240d6e8_4_k_cu_70791a9f_318616ignoreE,(_ZN40_INTERNAL_3240d6e8_4_k_cu_70791a9f_318614cute7productE - _ZN40_INTERNAL_3240d6e8_4_k_cu_70791a9f_318614cuda3std3__442_GLOBAL__N__3240d6e8_4_k_cu_70791a9f_318616ignoreE)
_ZN40_INTERNAL_3240d6e8_4_k_cu_70791a9f_318614cuda3std3__442_GLOBAL__N__3240d6e8_4_k_cu_70791a9f_318616ignoreE:
	.zero		1
	.type		_ZN40_INTERNAL_3240d6e8_4_k_cu_70791a9f_318614cute7productE,@object
	.size		_ZN40_INTERNAL_3240d6e8_4_k_cu_70791a9f_318614cute7productE,(_ZN40_INTERNAL_3240d6e8_4_k_cu_70791a9f_318614cuda3std3__45__cpo3endE - _ZN40_INTERNAL_3240d6e8_4_k_cu_70791a9f_318614cute7productE)
_ZN40_INTERNAL_3240d6e8_4_k_cu_70791a9f_318614cute7productE:
	.zero		1
	.type		_ZN40_INTERNAL_3240d6e8_4_k_cu_70791a9f_318614cuda3std3__45__cpo3endE,@object
	.size		_ZN40_INTERNAL_3240d6e8_4_k_cu_70791a9f_318614cuda3std3__45__cpo3endE,(_ZN40_INTERNAL_3240d6e8_4_k_cu_70791a9f_318614cuda3std3__419piecewise_constructE - _ZN40_INTERNAL_3240d6e8_4_k_cu_70791a9f_318614cuda3std3__45__cpo3endE)
_ZN40_INTERNAL_3240d6e8_4_k_cu_70791a9f_318614cuda3std3__45__cpo3endE:
	.zero		1
	.type		_ZN40_INTERNAL_3240d6e8_4_k_cu_70791a9f_318614cuda3std3__419piecewise_constructE,@object
	.size		_ZN40_INTERNAL_3240d6e8_4_k_cu_70791a9f_318614cuda3std3__419piecewise_constructE,(_ZN40_INTERNAL_3240d6e8_4_k_cu_70791a9f_318614cuda3std3__45__cpo4cendE - _ZN40_INTERNAL_3240d6e8_4_k_cu_70791a9f_318614cuda3std3__419piecewise_constructE)
_ZN40_INTERNAL_3240d6e8_4_k_cu_70791a9f_318614cuda3std3__419piecewise_constructE:
	.zero		1
	.type		_ZN40_INTERNAL_3240d6e8_4_k_cu_70791a9f_318614cuda3std3__45__cpo4cendE,@object
	.size		_ZN40_INTERNAL_3240d6e8_4_k_cu_70791a9f_318614cuda3std3__45__cpo4cendE,(_ZN40_INTERNAL_3240d6e8_4_k_cu_70791a9f_318614cuda3std6ranges3__45__cpo4swapE - _ZN40_INTERNAL_3240d6e8_4_k_cu_70791a9f_318614cuda3std3__45__cpo4cendE)
_ZN40_INTERNAL_3240d6e8_4_k_cu_70791a9f_318614cuda3std3__45__cpo4cendE:
	.zero		1
	.type		_ZN40_INTERNAL_3240d6e8_4_k_cu_70791a9f_318614cuda3std6ranges3__45__cpo4swapE,@object
	.size		_ZN40_INTERNAL_3240d6e8_4_k_cu_70791a9f_318614cuda3std6ranges3__45__cpo4swapE,(.L_10 - _ZN40_INTERNAL_3240d6e8_4_k_cu_70791a9f_318614cuda3std6ranges3__45__cpo4swapE)
_ZN40_INTERNAL_3240d6e8_4_k_cu_70791a9f_318614cuda3std6ranges3__45__cpo4swapE:
	.zero		1
.L_10:


//--------------------- .nv.constant0._ZN7cutlass13device_kernelINS_4gemm6kernel13GemmUniversalIN4cute5tupleIJiiiiEEENS1_10collective13CollectiveMmaINS1_35MainloopSm100TmaUmmaWarpSpecializedILi4ELi2ELi4ENS5_IJNS4_1CILi1EEESB_SB_EEEEENS5_IJNSA_ILi64EEENSA_ILi256EEESE_EEENS_10bfloat16_tENS5_IJlSB_lEEESH_NS5_IJSB_llEEENS4_8TiledMMAINS4_8MMA_AtomIJNS4_20SM100_MMA_F16BF16_SSISH_SH_fLi64ELi256ELNS4_4UMMA5MajorE0ELSO_1ELNSN_7ScaleInE0ELSP_0EEEEEENS4_6LayoutISC_NS5_IJNSA_ILi0EEEST_ST_EEEEENS5_IJNS4_10UnderscoreESW_SW_EEEEENS4_13SM90_TMA_LOADENS4_14ComposedLayoutINS4_7SwizzleILi3ELi4ELi3EEENS4_18smem_ptr_flag_bitsILi16EEENSS_INS5_IJNSA_ILi8EEESE_EEENS5_IJSE_SB_EEEEEEEvNS4_8identityESZ_NS10_IS12_S14_NSS_INS5_IJSE_S15_EEENS5_IJSB_SE_EEEEEEEvS1A_EENS_8epilogue10collective18CollectiveEpilogueINS1G_23Sm100TmaWarpSpecializedILi4ELi2ELi32ELb1ELb0EEEJSG_NS5_IJNSS_ISE_SB_EES1L_EEESH_SI_SH_SI_NS1G_6fusion15FusionCallbacksIS1K_NS1N_17LinearCombinationISH_fSH_fLNS_15FloatRoundStyleE2EEESG_S1M_JEEENS4_5SM1004TMEM4LOAD26SM100_TMEM_LOAD_16dp256b8xESZ_S19_NS4_17SM75_U32x4_LDSM_NENS4_14SM90_TMA_STOREES19_NS4_17SM90_U32x4_STSM_NENS4_39AutoVectorizingCopyWithAssumedAlignmentILi128EEEEEEvvEEEEvNT_6ParamsE --------------------------
	.section	.nv.constant0._ZN7cutlass13device_kernelINS_4gemm6kernel13GemmUniversalIN4cute5tupleIJiiiiEEENS1_10collective13CollectiveMmaINS1_35MainloopSm100TmaUmmaWarpSpecializedILi4ELi2ELi4ENS5_IJNS4_1CILi1EEESB_SB_EEEEENS5_IJNSA_ILi64EEENSA_ILi256EEESE_EEENS_10bfloat16_tENS5_IJlSB_lEEESH_NS5_IJSB_llEEENS4_8TiledMMAINS4_8MMA_AtomIJNS4_20SM100_MMA_F16BF16_SSISH_SH_fLi64ELi256ELNS4_4UMMA5MajorE0ELSO_1ELNSN_7ScaleInE0ELSP_0EEEEEENS4_6LayoutISC_NS5_IJNSA_ILi0EEEST_ST_EEEEENS5_IJNS4_10UnderscoreESW_SW_EEEEENS4_13SM90_TMA_LOADENS4_14ComposedLayoutINS4_7SwizzleILi3ELi4ELi3EEENS4_18smem_ptr_flag_bitsILi16EEENSS_INS5_IJNSA_ILi8EEESE_EEENS5_IJSE_SB_EEEEEEEvNS4_8identityESZ_NS10_IS12_S14_NSS_INS5_IJSE_S15_EEENS5_IJSB_SE_EEEEEEEvS1A_EENS_8epilogue10collective18CollectiveEpilogueINS1G_23Sm100TmaWarpSpecializedILi4ELi2ELi32ELb1ELb0EEEJSG_NS5_IJNSS_ISE_SB_EES1L_EEESH_SI_SH_SI_NS1G_6fusion15FusionCallbacksIS1K_NS1N_17LinearCombinationISH_fSH_fLNS_15FloatRoundStyleE2EEESG_S1M_JEEENS4_5SM1004TMEM4LOAD26SM100_TMEM_LOAD_16dp256b8xESZ_S19_NS4_17SM75_U32x4_LDSM_NENS4_14SM90_TMA_STOREES19_NS4_17SM90_U32x4_STSM_NENS4_39AutoVectorizingCopyWithAssumedAlignmentILi128EEEEEEvvEEEEvNT_6ParamsE,"a",@progbits
	.sectionflags	@""
	.align	4
.nv.constant0._ZN7cutlass13device_kernelINS_4gemm6kernel13GemmUniversalIN4cute5tupleIJiiiiEEENS1_10collective13CollectiveMmaINS1_35MainloopSm100TmaUmmaWarpSpecializedILi4ELi2ELi4ENS5_IJNS4_1CILi1EEESB_SB_EEEEENS5_IJNSA_ILi64EEENSA_ILi256EEESE_EEENS_10bfloat16_tENS5_IJlSB_lEEESH_NS5_IJSB_llEEENS4_8TiledMMAINS4_8MMA_AtomIJNS4_20SM100_MMA_F16BF16_SSISH_SH_fLi64ELi256ELNS4_4UMMA5MajorE0ELSO_1ELNSN_7ScaleInE0ELSP_0EEEEEENS4_6LayoutISC_NS5_IJNSA_ILi0EEEST_ST_EEEEENS5_IJNS4_10UnderscoreESW_SW_EEEEENS4_13SM90_TMA_LOADENS4_14ComposedLayoutINS4_7SwizzleILi3ELi4ELi3EEENS4_18smem_ptr_flag_bitsILi16EEENSS_INS5_IJNSA_ILi8EEESE_EEENS5_IJSE_SB_EEEEEEEvNS4_8identityESZ_NS10_IS12_S14_NSS_INS5_IJSE_S15_EEENS5_IJSB_SE_EEEEEEEvS1A_EENS_8epilogue10collective18CollectiveEpilogueINS1G_23Sm100TmaWarpSpecializedILi4ELi2ELi32ELb1ELb0EEEJSG_NS5_IJNSS_ISE_SB_EES1L_EEESH_SI_SH_SI_NS1G_6fusion15FusionCallbacksIS1K_NS1N_17LinearCombinationISH_fSH_fLNS_15FloatRoundStyleE2EEESG_S1M_JEEENS4_5SM1004TMEM4LOAD26SM100_TMEM_LOAD_16dp256b8xESZ_S19_NS4_17SM75_U32x4_LDSM_NENS4_14SM90_TMA_STOREES19_NS4_17SM90_U32x4_STSM_NENS4_39AutoVectorizingCopyWithAssumedAlignmentILi128EEEEEEvvEEEEvNT_6ParamsE:
	.zero		2944


//--------------------- SYMBOLS --------------------------

	.type		.nv.reservedSmem.offset0,@object
	.size		.nv.reservedSmem.offset0,0x4
	.type		.nv.reservedSmem.cap,@object
	.size		.nv.reservedSmem.cap,0x4
	.type		__assertfail,@function
